// auto-generated by cutlass_sweep.gemm — config: {"arch": "sm_90", "cluster_m": 1, "cluster_n": 1, "dtype": "tf32", "dtype_b": "tf32", "layout": "nt", "stages": 2, "tile_k": 32, "tile_m": 256, "tile_n": 128}
#include "cutlass/cutlass.h"
#include "cutlass/gemm/collective/collective_builder.hpp"
#include "cutlass/gemm/device/gemm_universal_adapter.h"
#include "cutlass/gemm/kernel/gemm_universal.hpp"
#include "cutlass/epilogue/collective/collective_builder.hpp"

using ElemA = cutlass::tfloat32_t;
using ElemB = cutlass::tfloat32_t;
using ElemCD = cutlass::tfloat32_t;
using Acc  = float;
using TileShape    = cute::Shape<cute::_256, cute::_128, cute::_32>;
using ClusterShape = cute::Shape<cute::_1, cute::_1, cute::_1>;

using CollectiveEpilogue = typename cutlass::epilogue::collective::CollectiveBuilder<
    cutlass::arch::Sm90, cutlass::arch::OpClassTensorOp,
    TileShape, ClusterShape,
    cutlass::epilogue::collective::EpilogueTileAuto,
    Acc, Acc,
    ElemCD, cutlass::layout::RowMajor, 128 / cutlass::sizeof_bits<ElemCD>::value,
    ElemCD, cutlass::layout::RowMajor, 128 / cutlass::sizeof_bits<ElemCD>::value,
    cutlass::epilogue::collective::EpilogueScheduleAuto
  >::CollectiveOp;

using CollectiveMainloop = typename cutlass::gemm::collective::CollectiveBuilder<
    cutlass::arch::Sm90, cutlass::arch::OpClassTensorOp,
    ElemA, cutlass::layout::RowMajor, 128 / cutlass::sizeof_bits<ElemA>::value,
    ElemB, cutlass::layout::ColumnMajor, 128 / cutlass::sizeof_bits<ElemB>::value,
    Acc,
    TileShape, ClusterShape,
    cutlass::gemm::collective::StageCount<2>,
    cutlass::gemm::collective::KernelScheduleAuto
  >::CollectiveOp;

using GemmKernel = cutlass::gemm::kernel::GemmUniversal<
    cute::Shape<int,int,int,int>,
    CollectiveMainloop,
    CollectiveEpilogue
>;
using Gemm = cutlass::gemm::device::GemmUniversalAdapter<GemmKernel>;

// Force the device kernel symbol into the cubin without needing a host main.
auto* _anchor = &cutlass::device_kernel<GemmKernel>;


// ===== COMPILED SASS (sm_90a) =====

	.target	sm_90a

	.elftype	@"ET_EXEC"


//--------------------- .note.nv.tkinfo           --------------------------
	.section	.note.nv.tkinfo,"",@"SHT_NOTE"
	.sectionflags	@"SHF_NOTE_NV_TKINFO"
	.tkinfo
        /*0018*/ 	.word	0x00000002
        /*0030*/ 	.string	""
        /*0030*/ 	.string	"ptxas"
        /*0030*/ 	.string	"Cuda compilation tools, release 13.0, V13.0.88"
        /*0030*/ 	.string	"Build cuda_13.0.r13.0/compiler.36424714_0"
        /*0030*/ 	.string	"-arch sm_90a -m 64 "



//--------------------- .note.nv.cuinfo           --------------------------
	.section	.note.nv.cuinfo,"",@"SHT_NOTE"
	.sectionflags	@"SHF_NOTE_NV_CUINFO"
        /*0018*/ 	.short	0x0002
        /*001a*/ 	.short	0x005a
        /*001c*/ 	.short	0x0082
	.zero		2


//--------------------- .nv.info                  --------------------------
	.section	.nv.info,"",@"SHT_CUDA_INFO"
	.align	4


	//----- nvinfo : EIATTR_REGCOUNT
	.align		4
        /*0000*/ 	.byte	0x04, 0x2f
        /*0002*/ 	.short	(.L_15 - .L_14)
	.align		4
.L_14:
        /*0004*/ 	.word	index@(_ZN7cutlass13device_kernelINS_4gemm6kernel13GemmUniversalIN4cute5tupleIJiiiiEEENS1_10collective13CollectiveMmaINS1_34MainloopSm90TmaGmmaWarpSpecializedILi2ENS5_IJNS4_1CILi1EEESB_SB_EEENS1_35KernelTmaWarpSpecializedCooperativeEEENS5_IJNSA_ILi256EEENSA_ILi128EEENSA_ILi32EEEEEENS_10tfloat32_tENS5_IJlSB_lEEESJ_SK_NS4_8TiledMMAINS4_8MMA_AtomIJNS4_4SM904GMMA30MMA_64x128x8_F32TF32TF32_SS_TNILNSO_7ScaleInE1ELSQ_1EEEEEENS4_6LayoutINS5_IJNSA_ILi2EEESB_SB_EEENS5_IJSB_NSA_ILi0EEESW_EEEEENS5_IJNS4_10UnderscoreESZ_SZ_EEEEENS4_13SM90_TMA_LOADENS4_14ComposedLayoutINS4_7SwizzleILi3ELi4ELi3EEENS4_18smem_ptr_flag_bitsILi32EEENST_INS5_IJNSA_ILi8EEESH_EEENS5_IJSH_SB_EEEEEEEvNS4_8identityES12_S1C_vS1D_EENS_8epilogue10collective6detail29Sm90TmaWarpSpecializedAdapterINS1G_15DefaultEpilogueISJ_SK_SK_NS1F_6thread17LinearCombinationISJ_Li1EffLNS1K_9ScaleType4KindE0ELNS_15FloatRoundStyleE2ESJ_EENS1_15EpilogueDefaultEEEEEvvEEEEvNT_6ParamsE)
        /*0008*/ 	.word	0x000000a8


	//----- nvinfo : EIATTR_FRAME_SIZE
	.align		4
.L_15:
        /*000c*/ 	.byte	0x04, 0x11
        /*000e*/ 	.short	(.L_17 - .L_16)
	.align		4
.L_16:
        /*0010*/ 	.word	index@(_ZN7cutlass13device_kernelINS_4gemm6kernel13GemmUniversalIN4cute5tupleIJiiiiEEENS1_10collective13CollectiveMmaINS1_34MainloopSm90TmaGmmaWarpSpecializedILi2ENS5_IJNS4_1CILi1EEESB_SB_EEENS1_35KernelTmaWarpSpecializedCooperativeEEENS5_IJNSA_ILi256EEENSA_ILi128EEENSA_ILi32EEEEEENS_10tfloat32_tENS5_IJlSB_lEEESJ_SK_NS4_8TiledMMAINS4_8MMA_AtomIJNS4_4SM904GMMA30MMA_64x128x8_F32TF32TF32_SS_TNILNSO_7ScaleInE1ELSQ_1EEEEEENS4_6LayoutINS5_IJNSA_ILi2EEESB_SB_EEENS5_IJSB_NSA_ILi0EEESW_EEEEENS5_IJNS4_10UnderscoreESZ_SZ_EEEEENS4_13SM90_TMA_LOADENS4_14ComposedLayoutINS4_7SwizzleILi3ELi4ELi3EEENS4_18smem_ptr_flag_bitsILi32EEENST_INS5_IJNSA_ILi8EEESH_EEENS5_IJSH_SB_EEEEEEEvNS4_8identityES12_S1C_vS1D_EENS_8epilogue10collective6detail29Sm90TmaWarpSpecializedAdapterINS1G_15DefaultEpilogueISJ_SK_SK_NS1F_6thread17LinearCombinationISJ_Li1EffLNS1K_9ScaleType4KindE0ELNS_15FloatRoundStyleE2ESJ_EENS1_15EpilogueDefaultEEEEEvvEEEEvNT_6ParamsE)
        /*0014*/ 	.word	0x00000000


	//----- nvinfo : EIATTR_MIN_STACK_SIZE
	.align		4
.L_17:
        /*0018*/ 	.byte	0x04, 0x12
        /*001a*/ 	.short	(.L_19 - .L_18)
	.align		4
.L_18:
        /*001c*/ 	.word	index@(_ZN7cutlass13device_kernelINS_4gemm6kernel13GemmUniversalIN4cute5tupleIJiiiiEEENS1_10collective13CollectiveMmaINS1_34MainloopSm90TmaGmmaWarpSpecializedILi2ENS5_IJNS4_1CILi1EEESB_SB_EEENS1_35KernelTmaWarpSpecializedCooperativeEEENS5_IJNSA_ILi256EEENSA_ILi128EEENSA_ILi32EEEEEENS_10tfloat32_tENS5_IJlSB_lEEESJ_SK_NS4_8TiledMMAINS4_8MMA_AtomIJNS4_4SM904GMMA30MMA_64x128x8_F32TF32TF32_SS_TNILNSO_7ScaleInE1ELSQ_1EEEEEENS4_6LayoutINS5_IJNSA_ILi2EEESB_SB_EEENS5_IJSB_NSA_ILi0EEESW_EEEEENS5_IJNS4_10UnderscoreESZ_SZ_EEEEENS4_13SM90_TMA_LOADENS4_14ComposedLayoutINS4_7SwizzleILi3ELi4ELi3EEENS4_18smem_ptr_flag_bitsILi32EEENST_INS5_IJNSA_ILi8EEESH_EEENS5_IJSH_SB_EEEEEEEvNS4_8identityES12_S1C_vS1D_EENS_8epilogue10collective6detail29Sm90TmaWarpSpecializedAdapterINS1G_15DefaultEpilogueISJ_SK_SK_NS1F_6thread17LinearCombinationISJ_Li1EffLNS1K_9ScaleType4KindE0ELNS_15FloatRoundStyleE2ESJ_EENS1_15EpilogueDefaultEEEEEvvEEEEvNT_6ParamsE)
        /*0020*/ 	.word	0x00000000
.L_19:


//--------------------- .nv.compat                --------------------------
	.section	.nv.compat,"",@"SHT_CUDA_COMPAT_INFO"
	.align	4
        /*0000*/ 	.byte	0x02, 0x09, 0x01, 0x00, 0x02, 0x02, 0x04, 0x00, 0x02, 0x05, 0x05, 0x00, 0x03, 0x07, 0x01, 0x01
        /*0010*/ 	.byte	0x02, 0x03, 0x01, 0x00, 0x02, 0x06, 0x01, 0x00, 0x04, 0x0b, 0x08, 0x00, 0x00, 0x00, 0x00, 0x00
        /*0020*/ 	.byte	0x00, 0x00, 0x00, 0x00


//--------------------- .nv.info._ZN7cutlass13device_kernelINS_4gemm6kernel13GemmUniversalIN4cute5tupleIJiiiiEEENS1_10collective13CollectiveMmaINS1_34MainloopSm90TmaGmmaWarpSpecializedILi2ENS5_IJNS4_1CILi1EEESB_SB_EEENS1_35KernelTmaWarpSpecializedCooperativeEEENS5_IJNSA_ILi256EEENSA_ILi128EEENSA_ILi32EEEEEENS_10tfloat32_tENS5_IJlSB_lEEESJ_SK_NS4_8TiledMMAINS4_8MMA_AtomIJNS4_4SM904GMMA30MMA_64x128x8_F32TF32TF32_SS_TNILNSO_7ScaleInE1ELSQ_1EEEEEENS4_6LayoutINS5_IJNSA_ILi2EEESB_SB_EEENS5_IJSB_NSA_ILi0EEESW_EEEEENS5_IJNS4_10UnderscoreESZ_SZ_EEEEENS4_13SM90_TMA_LOADENS4_14ComposedLayoutINS4_7SwizzleILi3ELi4ELi3EEENS4_18smem_ptr_flag_bitsILi32EEENST_INS5_IJNSA_ILi8EEESH_EEENS5_IJSH_SB_EEEEEEEvNS4_8identityES12_S1C_vS1D_EENS_8epilogue10collective6detail29Sm90TmaWarpSpecializedAdapterINS1G_15DefaultEpilogueISJ_SK_SK_NS1F_6thread17LinearCombinationISJ_Li1EffLNS1K_9ScaleType4KindE0ELNS_15FloatRoundStyleE2ESJ_EENS1_15EpilogueDefaultEEEEEvvEEEEvNT_6ParamsE --------------------------
	.section	.nv.info._ZN7cutlass13device_kernelINS_4gemm6kernel13GemmUniversalIN4cute5tupleIJiiiiEEENS1_10collective13CollectiveMmaINS1_34MainloopSm90TmaGmmaWarpSpecializedILi2ENS5_IJNS4_1CILi1EEESB_SB_EEENS1_35KernelTmaWarpSpecializedCooperativeEEENS5_IJNSA_ILi256EEENSA_ILi128EEENSA_ILi32EEEEEENS_10tfloat32_tENS5_IJlSB_lEEESJ_SK_NS4_8TiledMMAINS4_8MMA_AtomIJNS4_4SM904GMMA30MMA_64x128x8_F32TF32TF32_SS_TNILNSO_7ScaleInE1ELSQ_1EEEEEENS4_6LayoutINS5_IJNSA_ILi2EEESB_SB_EEENS5_IJSB_NSA_ILi0EEESW_EEEEENS5_IJNS4_10UnderscoreESZ_SZ_EEEEENS4_13SM90_TMA_LOADENS4_14ComposedLayoutINS4_7SwizzleILi3ELi4ELi3EEENS4_18smem_ptr_flag_bitsILi32EEENST_INS5_IJNSA_ILi8EEESH_EEENS5_IJSH_SB_EEEEEEEvNS4_8identityES12_S1C_vS1D_EENS_8epilogue10collective6detail29Sm90TmaWarpSpecializedAdapterINS1G_15DefaultEpilogueISJ_SK_SK_NS1F_6thread17LinearCombinationISJ_Li1EffLNS1K_9ScaleType4KindE0ELNS_15FloatRoundStyleE2ESJ_EENS1_15EpilogueDefaultEEEEEvvEEEEvNT_6ParamsE,"",@"SHT_CUDA_INFO"
	.sectionflags	@""
	.align	4


	//----- nvinfo : EIATTR_CUDA_API_VERSION
	.align		4
        /*0000*/ 	.byte	0x04, 0x37
        /*0002*/ 	.short	(.L_21 - .L_20)
.L_20:
        /*0004*/ 	.word	0x00000082


	//----- nvinfo : EIATTR_KPARAM_INFO
	.align		4
.L_21:
        /*0008*/ 	.byte	0x04, 0x17
        /*000a*/ 	.short	(.L_23 - .L_22)
.L_22:
        /*000c*/ 	.word	0x00000000
        /*0010*/ 	.short	0x0000
        /*0012*/ 	.short	0x0070
        /*0014*/ 	.byte	0x00, 0xf0, 0x01, 0x10


	//----- nvinfo : EIATTR_SPARSE_MMA_MASK
	.align		4
.L_23:
        /*0018*/ 	.byte	0x03, 0x50
        /*001a*/ 	.short	0x0000


	//----- nvinfo : EIATTR_MAXREG_COUNT
	.align		4
        /*001c*/ 	.byte	0x03, 0x1b
        /*001e*/ 	.short	0x00a8


	//----- nvinfo : EIATTR_NUM_BARRIERS
	.align		4
        /*0020*/ 	.byte	0x02, 0x4c
        /*0022*/ 	.byte	0x01
	.zero		1


	//----- nvinfo : EIATTR_EXTERNS
	.align		4
        /*0024*/ 	.byte	0x04, 0x0f
        /*0026*/ 	.short	(.L_25 - .L_24)


	//   ....[0]....
	.align		4
.L_24:
        /*0028*/ 	.word	index@(__assertfail)


	//----- nvinfo : EIATTR_MERCURY_ISA_VERSION
	.align		4
.L_25:
        /*002c*/ 	.byte	0x03, 0x5f
        /*002e*/ 	.short	0x0101


	//----- nvinfo : EIATTR_INT_WARP_WIDE_INSTR_OFFSETS
	.align		4
        /*0030*/ 	.byte	0x04, 0x31
        /*0032*/ 	.short	(.L_27 - .L_26)


	//   ....[0]....
.L_26:
        /*0034*/ 	.word	0x00000370


	//   ....[1]....
        /*0038*/ 	.word	0x000003a0


	//   ....[2]....
        /*003c*/ 	.word	0x00000480


	//----- nvinfo : EIATTR_COOP_GROUP_MASK_REGIDS
	.align		4
.L_27:
        /*0040*/ 	.byte	0x04, 0x29
        /*0042*/ 	.short	(.L_29 - .L_28)


	//   ....[0]....
.L_28:
        /*0044*/ 	.word	0xffffffff


	//   ....[1]....
        /*0048*/ 	.word	0xffffffff


	//   ....[2]....
        /*004c*/ 	.word	0xffffffff


	//   ....[3]....
        /*0050*/ 	.word	0xffffffff


	//   ....[4]....
        /*0054*/ 	.word	0xffffffff


	//----- nvinfo : EIATTR_COOP_GROUP_INSTR_OFFSETS
	.align		4
.L_29:
        /*0058*/ 	.byte	0x04, 0x28
        /*005a*/ 	.short	(.L_31 - .L_30)


	//   ....[0]....
.L_30:
        /*005c*/ 	.word	0x00000060


	//   ....[1]....
        /*0060*/ 	.word	0x00000070


	//   ....[2]....
        /*0064*/ 	.word	0x00000130


	//   ....[3]....
        /*0068*/ 	.word	0x00000280


	//   ....[4]....
        /*006c*/ 	.word	0x00000f30


	//----- nvinfo : EIATTR_REG_RECONFIG
	.align		4
.L_31:
        /*0070*/ 	.byte	0x01, 0x54
	.zero		2


	//----- nvinfo : EIATTR_SYSCALL_OFFSETS
	.align		4
        /*0074*/ 	.byte	0x04, 0x46
        /*0076*/ 	.short	(.L_33 - .L_32)


	//   ....[0]....
.L_32:
        /*0078*/ 	.word	0x000010f0


	//----- nvinfo : EIATTR_MBARRIER_INSTR_OFFSETS
	.align		4
.L_33:
        /*007c*/ 	.byte	0x04, 0x39
        /*007e*/ 	.short	(.L_35 - .L_34)


	//   ....[0]....
.L_34:
        /*0080*/ 	.word	0x00000230
        /*0084*/ 	.word	0x000000ff
        /*0088*/ 	.word	0x00000000
        /*008c*/ 	.short	0x0100
        /*008e*/ 	.byte	0x08
	.zero		1


	//   ....[1]....
        /*0090*/ 	.word	0x00000240
        /*0094*/ 	.word	0x000000ff
        /*0098*/ 	.word	0x00000010
        /*009c*/ 	.short	0x0100
        /*009e*/ 	.byte	0x08
	.zero		1


	//   ....[2]....
        /*00a0*/ 	.word	0x00000250
        /*00a4*/ 	.word	0x000000ff
        /*00a8*/ 	.word	0x00000008
        /*00ac*/ 	.short	0x0100
        /*00ae*/ 	.byte	0x08
	.zero		1


	//   ....[3]....
        /*00b0*/ 	.word	0x00000260
        /*00b4*/ 	.word	0x000000ff
        /*00b8*/ 	.word	0x00000018
        /*00bc*/ 	.short	0x0100
        /*00be*/ 	.byte	0x08
	.zero		1


	//   ....[4]....
        /*00c0*/ 	.word	0x000004f0
        /*00c4*/ 	.word	0x000000ff
        /*00c8*/ 	.word	0x00000030
        /*00cc*/ 	.short	0x0100
        /*00ce*/ 	.byte	0x06
	.zero		1


	//   ....[5]....
        /*00d0*/ 	.word	0x00000550
        /*00d4*/ 	.word	0x000000ff
        /*00d8*/ 	.word	0x00000038
        /*00dc*/ 	.short	0x0100
        /*00de*/ 	.byte	0x06
	.zero		1


	//   ....[6]....
        /*00e0*/ 	.word	0x00001170
        /*00e4*/ 	.word	0x00000003
        /*00e8*/ 	.word	0x00000000
        /*00ec*/ 	.short	0x010a
        /*00ee*/ 	.byte	0x3f
	.zero		1


	//   ....[7]....
        /*00f0*/ 	.word	0x000011b0
        /*00f4*/ 	.word	0x00000003
        /*00f8*/ 	.word	0x00000000
        /*00fc*/ 	.short	0x010a
        /*00fe*/ 	.byte	0x3f
	.zero		1


	//   ....[8]....
        /*0100*/ 	.word	0x00001690
        /*0104*/ 	.word	0x000000ff
        /*0108*/ 	.word	0x00000000
        /*010c*/ 	.short	0x010a
        /*010e*/ 	.byte	0x08
	.zero		1


	//   ....[9]....
        /*0110*/ 	.word	0x000016d0
        /*0114*/ 	.word	0x000000ff
        /*0118*/ 	.word	0x00000000
        /*011c*/ 	.short	0x010a
        /*011e*/ 	.byte	0x08
	.zero		1


	//   ....[10]....
        /*0120*/ 	.word	0x00001a70
        /*0124*/ 	.word	0x000000ff
        /*0128*/ 	.word	0x00000000
        /*012c*/ 	.short	0x0101
        /*012e*/ 	.byte	0x08
	.zero		1


	//   ....[11]....
        /*0130*/ 	.word	0x00001c50
        /*0134*/ 	.word	0x000000ff
        /*0138*/ 	.word	0x00000000
        /*013c*/ 	.short	0x0101
        /*013e*/ 	.byte	0x04
	.zero		1


	//   ....[12]....
        /*0140*/ 	.word	0x0000b0f0
        /*0144*/ 	.word	0x0000000c
        /*0148*/ 	.word	0x00000010
        /*014c*/ 	.short	0x010a
        /*014e*/ 	.byte	0x3f
	.zero		1


	//   ....[13]....
        /*0150*/ 	.word	0x0000b4b0
        /*0154*/ 	.word	0x00000005
        /*0158*/ 	.word	0x00000038
        /*015c*/ 	.short	0x0101
        /*015e*/ 	.byte	0x3f
	.zero		1


	//   ....[14]....
        /*0160*/ 	.word	0x0000bbb0
        /*0164*/ 	.word	0x00000007
        /*0168*/ 	.word	0x00000000
        /*016c*/ 	.short	0x010a
        /*016e*/ 	.byte	0x3f
	.zero		1


	//   ....[15]....
        /*0170*/ 	.word	0x0000bc30
        /*0174*/ 	.word	0x00000005
        /*0178*/ 	.word	0x00000000
        /*017c*/ 	.short	0x010a
        /*017e*/ 	.byte	0x3f
	.zero		1


	//   ....[16]....
        /*0180*/ 	.word	0x0000bc90
        /*0184*/ 	.word	0x00000003
        /*0188*/ 	.word	0x00000000
        /*018c*/ 	.short	0x010a
        /*018e*/ 	.byte	0x3f
	.zero		1


	//   ....[17]....
        /*0190*/ 	.word	0x0000bcf0
        /*0194*/ 	.word	0x00000004
        /*0198*/ 	.word	0x00000000
        /*019c*/ 	.short	0x010a
        /*019e*/ 	.byte	0x3f
	.zero		1


	//   ....[18]....
        /*01a0*/ 	.word	0x0000bdc0
        /*01a4*/ 	.word	0x0000000c
        /*01a8*/ 	.word	0x00000010
        /*01ac*/ 	.short	0x010a
        /*01ae*/ 	.byte	0x3f
	.zero		1


	//   ....[19]....
        /*01b0*/ 	.word	0x0000be90
        /*01b4*/ 	.word	0x00000007
        /*01b8*/ 	.word	0x00000000
        /*01bc*/ 	.short	0x010a
        /*01be*/ 	.byte	0x3f
	.zero		1


	//----- nvinfo : EIATTR_NUM_MBARRIERS
	.align		4
.L_35:
        /*01c0*/ 	.byte	0x03, 0x38
        /*01c2*/ 	.short	0x0006


	//----- nvinfo : EIATTR_EXIT_INSTR_OFFSETS
	.align		4
        /*01c4*/ 	.byte	0x04, 0x1c
        /*01c6*/ 	.short	(.L_37 - .L_36)


	//   ....[0]....
.L_36:
        /*01c8*/ 	.word	0x000005a0


	//   ....[1]....
        /*01cc*/ 	.word	0x00000e60


	//   ....[2]....
        /*01d0*/ 	.word	0x0000a760


	//   ....[3]....
        /*01d4*/ 	.word	0x0000ad90


	//   ....[4]....
        /*01d8*/ 	.word	0x0000bc80


	//----- nvinfo : EIATTR_MAX_THREADS
	.align		4
.L_37:
        /*01dc*/ 	.byte	0x04, 0x05
        /*01de*/ 	.short	(.L_39 - .L_38)
.L_38:
        /*01e0*/ 	.word	0x00000180
        /*01e4*/ 	.word	0x00000001
        /*01e8*/ 	.word	0x00000001


	//----- nvinfo : EIATTR_CRS_STACK_SIZE
	.align		4
.L_39:
        /*01ec*/ 	.byte	0x04, 0x1e
        /*01ee*/ 	.short	(.L_41 - .L_40)
.L_40:
        /*01f0*/ 	.word	0x00000000


	//----- nvinfo : EIATTR_CBANK_PARAM_SIZE
	.align		4
.L_41:
        /*01f4*/ 	.byte	0x03, 0x19
        /*01f6*/ 	.short	0x0470


	//----- nvinfo : EIATTR_PARAM_CBANK
	.align		4
        /*01f8*/ 	.byte	0x04, 0x0a
        /*01fa*/ 	.short	(.L_43 - .L_42)
	.align		4
.L_42:
        /*01fc*/ 	.word	index@(.nv.constant0._ZN7cutlass13device_kernelINS_4gemm6kernel13GemmUniversalIN4cute5tupleIJiiiiEEENS1_10collective13CollectiveMmaINS1_34MainloopSm90TmaGmmaWarpSpecializedILi2ENS5_IJNS4_1CILi1EEESB_SB_EEENS1_35KernelTmaWarpSpecializedCooperativeEEENS5_IJNSA_ILi256EEENSA_ILi128EEENSA_ILi32EEEEEENS_10tfloat32_tENS5_IJlSB_lEEESJ_SK_NS4_8TiledMMAINS4_8MMA_AtomIJNS4_4SM904GMMA30MMA_64x128x8_F32TF32TF32_SS_TNILNSO_7ScaleInE1ELSQ_1EEEEEENS4_6LayoutINS5_IJNSA_ILi2EEESB_SB_EEENS5_IJSB_NSA_ILi0EEESW_EEEEENS5_IJNS4_10UnderscoreESZ_SZ_EEEEENS4_13SM90_TMA_LOADENS4_14ComposedLayoutINS4_7SwizzleILi3ELi4ELi3EEENS4_18smem_ptr_flag_bitsILi32EEENST_INS5_IJNSA_ILi8EEESH_EEENS5_IJSH_SB_EEEEEEEvNS4_8identityES12_S1C_vS1D_EENS_8epilogue10collective6detail29Sm90TmaWarpSpecializedAdapterINS1G_15DefaultEpilogueISJ_SK_SK_NS1F_6thread17LinearCombinationISJ_Li1EffLNS1K_9ScaleType4KindE0ELNS_15FloatRoundStyleE2ESJ_EENS1_15EpilogueDefaultEEEEEvvEEEEvNT_6ParamsE)
        /*0200*/ 	.short	0x0210
        /*0202*/ 	.short	0x0470


	//----- nvinfo : EIATTR_SW_WAR
	.align		4
.L_43:
        /*0204*/ 	.byte	0x04, 0x36
        /*0206*/ 	.short	(.L_45 - .L_44)
.L_44:
        /*0208*/ 	.word	0x00000008
.L_45:


//--------------------- .nv.callgraph             --------------------------
	.section	.nv.callgraph,"",@"SHT_CUDA_CALLGRAPH"
	.align	4
	.sectionentsize	8
	.align		4
        /*0000*/ 	.word	0x00000000
	.align		4
        /*0004*/ 	.word	0xffffffff
	.align		4
        /*0008*/ 	.word	index@(_ZN7cutlass13device_kernelINS_4gemm6kernel13GemmUniversalIN4cute5tupleIJiiiiEEENS1_10collective13CollectiveMmaINS1_34MainloopSm90TmaGmmaWarpSpecializedILi2ENS5_IJNS4_1CILi1EEESB_SB_EEENS1_35KernelTmaWarpSpecializedCooperativeEEENS5_IJNSA_ILi256EEENSA_ILi128EEENSA_ILi32EEEEEENS_10tfloat32_tENS5_IJlSB_lEEESJ_SK_NS4_8TiledMMAINS4_8MMA_AtomIJNS4_4SM904GMMA30MMA_64x128x8_F32TF32TF32_SS_TNILNSO_7ScaleInE1ELSQ_1EEEEEENS4_6LayoutINS5_IJNSA_ILi2EEESB_SB_EEENS5_IJSB_NSA_ILi0EEESW_EEEEENS5_IJNS4_10UnderscoreESZ_SZ_EEEEENS4_13SM90_TMA_LOADENS4_14ComposedLayoutINS4_7SwizzleILi3ELi4ELi3EEENS4_18smem_ptr_flag_bitsILi32EEENST_INS5_IJNSA_ILi8EEESH_EEENS5_IJSH_SB_EEEEEEEvNS4_8identityES12_S1C_vS1D_EENS_8epilogue10collective6detail29Sm90TmaWarpSpecializedAdapterINS1G_15DefaultEpilogueISJ_SK_SK_NS1F_6thread17LinearCombinationISJ_Li1EffLNS1K_9ScaleType4KindE0ELNS_15FloatRoundStyleE2ESJ_EENS1_15EpilogueDefaultEEEEEvvEEEEvNT_6ParamsE)
	.align		4
        /*000c*/ 	.word	index@(__assertfail)
	.align		4
        /*0010*/ 	.word	0x00000000
	.align		4
        /*0014*/ 	.word	0xfffffffe
	.align		4
        /*0018*/ 	.word	0x00000000
	.align		4
        /*001c*/ 	.word	0xfffffffd
	.align		4
        /*0020*/ 	.word	0x00000000
	.align		4
        /*0024*/ 	.word	0xfffffffc


//--------------------- .nv.constant4             --------------------------
	.section	.nv.constant4,"a",@progbits
	.align	8
	.align		8
.nv.constant4:
        /*0000*/ 	.dword	__assertfail
	.align		8
        /*0008*/ 	.dword	__unnamed_1
	.align		8
        /*0010*/ 	.dword	_ZN40_INTERNAL_e4c829a6_4_k_cu_56a7749d_236324cuda3std3__45__cpo5beginE
	.align		8
        /*0018*/ 	.dword	_ZN40_INTERNAL_e4c829a6_4_k_cu_56a7749d_236324cuda3std3__45__cpo3endE
	.align		8
        /*0020*/ 	.dword	_ZN40_INTERNAL_e4c829a6_4_k_cu_56a7749d_236324cuda3std3__45__cpo6cbeginE
	.align		8
        /*0028*/ 	.dword	_ZN40_INTERNAL_e4c829a6_4_k_cu_56a7749d_236324cuda3std3__45__cpo4cendE
	.align		8
        /*0030*/ 	.dword	_ZN40_INTERNAL_e4c829a6_4_k_cu_56a7749d_236324cuda3std3__442_GLOBAL__N__e4c829a6_4_k_cu_56a7749d_236326ignoreE
	.align		8
        /*0038*/ 	.dword	_ZN40_INTERNAL_e4c829a6_4_k_cu_56a7749d_236324cuda3std3__419piecewise_constructE
	.align		8
        /*0040*/ 	.dword	_ZN40_INTERNAL_e4c829a6_4_k_cu_56a7749d_236324cuda3std3__48in_placeE
	.align		8
        /*0048*/ 	.dword	_ZN40_INTERNAL_e4c829a6_4_k_cu_56a7749d_236324cuda3std6ranges3__45__cpo4swapE
	.align		8
        /*0050*/ 	.dword	_ZN40_INTERNAL_e4c829a6_4_k_cu_56a7749d_236324cuda3std6ranges3__45__cpo9iter_moveE
	.align		8
        /*0058*/ 	.dword	_ZN40_INTERNAL_e4c829a6_4_k_cu_56a7749d_236324cute7productE
	.align		8
        /*0060*/ 	.dword	_ZN40_INTERNAL_e4c829a6_4_k_cu_56a7749d_236324cute1_E
	.align		8
        /*0068*/ 	.dword	$str$22
	.align		8
        /*0070*/ 	.dword	$str$23


//--------------------- .text._ZN7cutlass13device_kernelINS_4gemm6kernel13GemmUniversalIN4cute5tupleIJiiiiEEENS1_10collective13CollectiveMmaINS1_34MainloopSm90TmaGmmaWarpSpecializedILi2ENS5_IJNS4_1CILi1EEESB_SB_EEENS1_35KernelTmaWarpSpecializedCooperativeEEENS5_IJNSA_ILi256EEENSA_ILi128EEENSA_ILi32EEEEEENS_10tfloat32_tENS5_IJlSB_lEEESJ_SK_NS4_8TiledMMAINS4_8MMA_AtomIJNS4_4SM904GMMA30MMA_64x128x8_F32TF32TF32_SS_TNILNSO_7ScaleInE1ELSQ_1EEEEEENS4_6LayoutINS5_IJNSA_ILi2EEESB_SB_EEENS5_IJSB_NSA_ILi0EEESW_EEEEENS5_IJNS4_10UnderscoreESZ_SZ_EEEEENS4_13SM90_TMA_LOADENS4_14ComposedLayoutINS4_7SwizzleILi3ELi4ELi3EEENS4_18smem_ptr_flag_bitsILi32EEENST_INS5_IJNSA_ILi8EEESH_EEENS5_IJSH_SB_EEEEEEEvNS4_8identityES12_S1C_vS1D_EENS_8epilogue10collective6detail29Sm90TmaWarpSpecializedAdapterINS1G_15DefaultEpilogueISJ_SK_SK_NS1F_6thread17LinearCombinationISJ_Li1EffLNS1K_9ScaleType4KindE0ELNS_15FloatRoundStyleE2ESJ_EENS1_15EpilogueDefaultEEEEEvvEEEEvNT_6ParamsE --------------------------
	.section	.text._ZN7cutlass13device_kernelINS_4gemm6kernel13GemmUniversalIN4cute5tupleIJiiiiEEENS1_10collective13CollectiveMmaINS1_34MainloopSm90TmaGmmaWarpSpecializedILi2ENS5_IJNS4_1CILi1EEESB_SB_EEENS1_35KernelTmaWarpSpecializedCooperativeEEENS5_IJNSA_ILi256EEENSA_ILi128EEENSA_ILi32EEEEEENS_10tfloat32_tENS5_IJlSB_lEEESJ_SK_NS4_8TiledMMAINS4_8MMA_AtomIJNS4_4SM904GMMA30MMA_64x128x8_F32TF32TF32_SS_TNILNSO_7ScaleInE1ELSQ_1EEEEEENS4_6LayoutINS5_IJNSA_ILi2EEESB_SB_EEENS5_IJSB_NSA_ILi0EEESW_EEEEENS5_IJNS4_10UnderscoreESZ_SZ_EEEEENS4_13SM90_TMA_LOADENS4_14ComposedLayoutINS4_7SwizzleILi3ELi4ELi3EEENS4_18smem_ptr_flag_bitsILi32EEENST_INS5_IJNSA_ILi8EEESH_EEENS5_IJSH_SB_EEEEEEEvNS4_8identityES12_S1C_vS1D_EENS_8epilogue10collective6detail29Sm90TmaWarpSpecializedAdapterINS1G_15DefaultEpilogueISJ_SK_SK_NS1F_6thread17LinearCombinationISJ_Li1EffLNS1K_9ScaleType4KindE0ELNS_15FloatRoundStyleE2ESJ_EENS1_15EpilogueDefaultEEEEEvvEEEEvNT_6ParamsE,"ax",@progbits
	.align	128
.text._ZN7cutlass13device_kernelINS_4gemm6kernel13GemmUniversalIN4cute5tupleIJiiiiEEENS1_10collective13CollectiveMmaINS1_34MainloopSm90TmaGmmaWarpSpecializedILi2ENS5_IJNS4_1CILi1EEESB_SB_EEENS1_35KernelTmaWarpSpecializedCooperativeEEENS5_IJNSA_ILi256EEENSA_ILi128EEENSA_ILi32EEEEEENS_10tfloat32_tENS5_IJlSB_lEEESJ_SK_NS4_8TiledMMAINS4_8MMA_AtomIJNS4_4SM904GMMA30MMA_64x128x8_F32TF32TF32_SS_TNILNSO_7ScaleInE1ELSQ_1EEEEEENS4_6LayoutINS5_IJNSA_ILi2EEESB_SB_EEENS5_IJSB_NSA_ILi0EEESW_EEEEENS5_IJNS4_10UnderscoreESZ_SZ_EEEEENS4_13SM90_TMA_LOADENS4_14ComposedLayoutINS4_7SwizzleILi3ELi4ELi3EEENS4_18smem_ptr_flag_bitsILi32EEENST_INS5_IJNSA_ILi8EEESH_EEENS5_IJSH_SB_EEEEEEEvNS4_8identityES12_S1C_vS1D_EENS_8epilogue10collective6detail29Sm90TmaWarpSpecializedAdapterINS1G_15DefaultEpilogueISJ_SK_SK_NS1F_6thread17LinearCombinationISJ_Li1EffLNS1K_9ScaleType4KindE0ELNS_15FloatRoundStyleE2ESJ_EENS1_15EpilogueDefaultEEEEEvvEEEEvNT_6ParamsE:
        .type           _ZN7cutlass13device_kernelINS_4gemm6kernel13GemmUniversalIN4cute5tupleIJiiiiEEENS1_10collective13CollectiveMmaINS1_34MainloopSm90TmaGmmaWarpSpecializedILi2ENS5_IJNS4_1CILi1EEESB_SB_EEENS1_35KernelTmaWarpSpecializedCooperativeEEENS5_IJNSA_ILi256EEENSA_ILi128EEENSA_ILi32EEEEEENS_10tfloat32_tENS5_IJlSB_lEEESJ_SK_NS4_8TiledMMAINS4_8MMA_AtomIJNS4_4SM904GMMA30MMA_64x128x8_F32TF32TF32_SS_TNILNSO_7ScaleInE1ELSQ_1EEEEEENS4_6LayoutINS5_IJNSA_ILi2EEESB_SB_EEENS5_IJSB_NSA_ILi0EEESW_EEEEENS5_IJNS4_10UnderscoreESZ_SZ_EEEEENS4_13SM90_TMA_LOADENS4_14ComposedLayoutINS4_7SwizzleILi3ELi4ELi3EEENS4_18smem_ptr_flag_bitsILi32EEENST_INS5_IJNSA_ILi8EEESH_EEENS5_IJSH_SB_EEEEEEEvNS4_8identityES12_S1C_vS1D_EENS_8epilogue10collective6detail29Sm90TmaWarpSpecializedAdapterINS1G_15DefaultEpilogueISJ_SK_SK_NS1F_6thread17LinearCombinationISJ_Li1EffLNS1K_9ScaleType4KindE0ELNS_15FloatRoundStyleE2ESJ_EENS1_15EpilogueDefaultEEEEEvvEEEEvNT_6ParamsE,@function
        .size           _ZN7cutlass13device_kernelINS_4gemm6kernel13GemmUniversalIN4cute5tupleIJiiiiEEENS1_10collective13CollectiveMmaINS1_34MainloopSm90TmaGmmaWarpSpecializedILi2ENS5_IJNS4_1CILi1EEESB_SB_EEENS1_35KernelTmaWarpSpecializedCooperativeEEENS5_IJNSA_ILi256EEENSA_ILi128EEENSA_ILi32EEEEEENS_10tfloat32_tENS5_IJlSB_lEEESJ_SK_NS4_8TiledMMAINS4_8MMA_AtomIJNS4_4SM904GMMA30MMA_64x128x8_F32TF32TF32_SS_TNILNSO_7ScaleInE1ELSQ_1EEEEEENS4_6LayoutINS5_IJNSA_ILi2EEESB_SB_EEENS5_IJSB_NSA_ILi0EEESW_EEEEENS5_IJNS4_10UnderscoreESZ_SZ_EEEEENS4_13SM90_TMA_LOADENS4_14ComposedLayoutINS4_7SwizzleILi3ELi4ELi3EEENS4_18smem_ptr_flag_bitsILi32EEENST_INS5_IJNSA_ILi8EEESH_EEENS5_IJSH_SB_EEEEEEEvNS4_8identityES12_S1C_vS1D_EENS_8epilogue10collective6detail29Sm90TmaWarpSpecializedAdapterINS1G_15DefaultEpilogueISJ_SK_SK_NS1F_6thread17LinearCombinationISJ_Li1EffLNS1K_9ScaleType4KindE0ELNS_15FloatRoundStyleE2ESJ_EENS1_15EpilogueDefaultEEEEEvvEEEEvNT_6ParamsE,(.L_x_316 - _ZN7cutlass13device_kernelINS_4gemm6kernel13GemmUniversalIN4cute5tupleIJiiiiEEENS1_10collective13CollectiveMmaINS1_34MainloopSm90TmaGmmaWarpSpecializedILi2ENS5_IJNS4_1CILi1EEESB_SB_EEENS1_35KernelTmaWarpSpecializedCooperativeEEENS5_IJNSA_ILi256EEENSA_ILi128EEENSA_ILi32EEEEEENS_10tfloat32_tENS5_IJlSB_lEEESJ_SK_NS4_8TiledMMAINS4_8MMA_AtomIJNS4_4SM904GMMA30MMA_64x128x8_F32TF32TF32_SS_TNILNSO_7ScaleInE1ELSQ_1EEEEEENS4_6LayoutINS5_IJNSA_ILi2EEESB_SB_EEENS5_IJSB_NSA_ILi0EEESW_EEEEENS5_IJNS4_10UnderscoreESZ_SZ_EEEEENS4_13SM90_TMA_LOADENS4_14ComposedLayoutINS4_7SwizzleILi3ELi4ELi3EEENS4_18smem_ptr_flag_bitsILi32EEENST_INS5_IJNSA_ILi8EEESH_EEENS5_IJSH_SB_EEEEEEEvNS4_8identityES12_S1C_vS1D_EENS_8epilogue10collective6detail29Sm90TmaWarpSpecializedAdapterINS1G_15DefaultEpilogueISJ_SK_SK_NS1F_6thread17LinearCombinationISJ_Li1EffLNS1K_9ScaleType4KindE0ELNS_15FloatRoundStyleE2ESJ_EENS1_15EpilogueDefaultEEEEEvvEEEEvNT_6ParamsE)
        .other          _ZN7cutlass13device_kernelINS_4gemm6kernel13GemmUniversalIN4cute5tupleIJiiiiEEENS1_10collective13CollectiveMmaINS1_34MainloopSm90TmaGmmaWarpSpecializedILi2ENS5_IJNS4_1CILi1EEESB_SB_EEENS1_35KernelTmaWarpSpecializedCooperativeEEENS5_IJNSA_ILi256EEENSA_ILi128EEENSA_ILi32EEEEEENS_10tfloat32_tENS5_IJlSB_lEEESJ_SK_NS4_8TiledMMAINS4_8MMA_AtomIJNS4_4SM904GMMA30MMA_64x128x8_F32TF32TF32_SS_TNILNSO_7ScaleInE1ELSQ_1EEEEEENS4_6LayoutINS5_IJNSA_ILi2EEESB_SB_EEENS5_IJSB_NSA_ILi0EEESW_EEEEENS5_IJNS4_10UnderscoreESZ_SZ_EEEEENS4_13SM90_TMA_LOADENS4_14ComposedLayoutINS4_7SwizzleILi3ELi4ELi3EEENS4_18smem_ptr_flag_bitsILi32EEENST_INS5_IJNSA_ILi8EEESH_EEENS5_IJSH_SB_EEEEEEEvNS4_8identityES12_S1C_vS1D_EENS_8epilogue10collective6detail29Sm90TmaWarpSpecializedAdapterINS1G_15DefaultEpilogueISJ_SK_SK_NS1F_6thread17LinearCombinationISJ_Li1EffLNS1K_9ScaleType4KindE0ELNS_15FloatRoundStyleE2ESJ_EENS1_15EpilogueDefaultEEEEEvvEEEEvNT_6ParamsE,@"STO_CUDA_ENTRY STV_DEFAULT"
_ZN7cutlass13device_kernelINS_4gemm6kernel13GemmUniversalIN4cute5tupleIJiiiiEEENS1_10collective13CollectiveMmaINS1_34MainloopSm90TmaGmmaWarpSpecializedILi2ENS5_IJNS4_1CILi1EEESB_SB_EEENS1_35KernelTmaWarpSpecializedCooperativeEEENS5_IJNSA_ILi256EEENSA_ILi128EEENSA_ILi32EEEEEENS_10tfloat32_tENS5_IJlSB_lEEESJ_SK_NS4_8TiledMMAINS4_8MMA_AtomIJNS4_4SM904GMMA30MMA_64x128x8_F32TF32TF32_SS_TNILNSO_7ScaleInE1ELSQ_1EEEEEENS4_6LayoutINS5_IJNSA_ILi2EEESB_SB_EEENS5_IJSB_NSA_ILi0EEESW_EEEEENS5_IJNS4_10UnderscoreESZ_SZ_EEEEENS4_13SM90_TMA_LOADENS4_14ComposedLayoutINS4_7SwizzleILi3ELi4ELi3EEENS4_18smem_ptr_flag_bitsILi32EEENST_INS5_IJNSA_ILi8EEESH_EEENS5_IJSH_SB_EEEEEEEvNS4_8identityES12_S1C_vS1D_EENS_8epilogue10collective6detail29Sm90TmaWarpSpecializedAdapterINS1G_15DefaultEpilogueISJ_SK_SK_NS1F_6thread17LinearCombinationISJ_Li1EffLNS1K_9ScaleType4KindE0ELNS_15FloatRoundStyleE2ESJ_EENS1_15EpilogueDefaultEEEEEvvEEEEvNT_6ParamsE:
[----:B------:R-:W0:Y:S01]  /*0000*/  LDC R1, c[0x0][0x28] ;  /* 0x00000a00ff017b82 */ /* 0x000e220000000800 */
[----:B------:R-:W1:Y:S01]  /*0010*/  S2R R18, SR_TID.X ;  /* 0x0000000000127919 */ /* 0x000e620000002100 */
[----:B------:R-:W-:Y:S01]  /*0020*/  ELECT P0, URZ, PT ;  /* 0x00000000003f782f */ /* 0x000fe20003800000 */
[----:B------:R-:W-:Y:S01]  /*0030*/  BSSY B0, `(.L_x_0) ;  /* 0x000000f000007945 */ /* 0x000fe20003800000 */
[--C-:B-1----:R-:W-:Y:S02]  /*0040*/  SHF.R.U32.HI R0, RZ, 0x5, R18.reuse ;  /* 0x00000005ff007819 */ /* 0x102fe40000011612 */
[----:B------:R-:W-:-:S03]  /*0050*/  SHF.R.U32.HI R22, RZ, 0x7, R18 ;  /* 0x00000007ff167819 */ /* 0x000fc60000011612 */
[----:B------:R-:W1:Y:S04]  /*0060*/  SHFL.IDX PT, R5, R0, RZ, 0x1f ;  /* 0x00001fff00057589 */ /* 0x000e6800000e0000 */
[----:B------:R2:W3:Y:S01]  /*0070*/  SHFL.IDX PT, R8, R22, RZ, 0x1f ;  /* 0x00001fff16087589 */ /* 0x0004e200000e0000 */
[----:B-1----:R-:W-:-:S13]  /*0080*/  ISETP.NE.OR P0, PT, R5, RZ, !P0 ;  /* 0x000000ff0500720c */ /* 0x002fda0004705670 */
[----:B0-23--:R-:W-:Y:S05]  /*0090*/  @P0 BRA `(.L_x_1) ;  /* 0x0000000000200947 */ /* 0x00dfea0003800000 */
[----:B------:R-:W-:Y:S02]  /*00a0*/  ULDC.64 UR4, c[0x0][0x198] ;  /* 0x0000660000047ab9 */ /* 0x000fe40000000a00 */
[----:B------:R-:W-:Y:S02]  /*00b0*/  UIADD3 UR6, UP0, UR4, 0xf0, URZ ;  /* 0x000000f004067890 */ /* 0x000fe4000ff1e03f */
[----:B------:R-:W-:Y:S02]  /*00c0*/  UIADD3 UR4, UP1, UR4, 0x1f0, URZ ;  /* 0x000001f004047890 */ /* 0x000fe4000ff3e03f */
[----:B------:R-:W-:Y:S02]  /*00d0*/  UIADD3.X UR7, URZ, UR5, URZ, UP0, !UPT ;  /* 0x000000053f077290 */ /* 0x000fe400087fe43f */
[----:B------:R-:W-:-:S07]  /*00e0*/  UIADD3.X UR5, URZ, UR5, URZ, UP1, !UPT ;  /* 0x000000053f057290 */ /* 0x000fce0008ffe43f */
[----:B------:R0:W-:Y:S02]  /*00f0*/  UTMACCTL.PF [UR6] ;  /* 0x00000000060079b9 */ /* 0x0001e40008040000 */
[----:B------:R0:W-:Y:S02]  /*0100*/  UTMACCTL.PF [UR4] ;  /* 0x00000000040079b9 */ /* 0x0001e40008040000 */
[----:B0-----:R-:W-:Y:S01]  /*0110*/  NOP ;  /* 0x0000000000007918 */ /* 0x001fe20000000000 */
.L_x_1:
[----:B------:R-:W-:Y:S05]  /*0120*/  BSYNC B0 ;  /* 0x0000000000007941 */ /* 0x000fea0003800000 */
.L_x_0:
[----:B------:R-:W0:Y:S02]  /*0130*/  SHFL.IDX PT, R2, R0, RZ, 0x1f ;  /* 0x00001fff00027589 */ /* 0x000e2400000e0000 */
[----:B0-----:R-:W-:-:S13]  /*0140*/  ISETP.NE.AND P0, PT, R2, RZ, PT ;  /* 0x000000ff0200720c */ /* 0x001fda0003f05270 */
[----:B------:R-:W-:Y:S05]  /*0150*/  @P0 BRA `(.L_x_2) ;  /* 0x0000000000480947 */ /* 0x000fea0003800000 */
[----:B------:R-:W0:Y:S01]  /*0160*/  S2UR UR8, SR_CgaCtaId ;  /* 0x00000000000879c3 */ /* 0x000e220000008800 */
[----:B------:R-:W-:Y:S01]  /*0170*/  UMOV UR4, 0x400 ;  /* 0x0000040000047882 */ /* 0x000fe20000000000 */
[----:B------:R-:W-:Y:S01]  /*0180*/  UMOV UR5, 0x1 ;  /* 0x0000000100057882 */ /* 0x000fe20000000000 */
[----:B------:R-:W-:Y:S01]  /*0190*/  UMOV UR6, 0x100 ;  /* 0x0000010000067882 */ /* 0x000fe20000000000 */
[----:B------:R-:W-:Y:S01]  /*01a0*/  ELECT P0, URZ, PT ;  /* 0x00000000003f782f */ /* 0x000fe20003800000 */
[----:B------:R-:W-:-:S04]  /*01b0*/  UIADD3 UR6, -UR6, 0x100000, URZ ;  /* 0x0010000006067890 */ /* 0x000fc8000fffe13f */
[----:B------:R-:W-:Y:S02]  /*01c0*/  USHF.L.U32 UR7, UR6, 0xb, URZ ;  /* 0x0000000b06077899 */ /* 0x000fe4000800063f */
[----:B------:R-:W-:Y:S02]  /*01d0*/  USHF.L.U32 UR6, UR6, 0x1, URZ ;  /* 0x0000000106067899 */ /* 0x000fe4000800063f */
[----:B0-----:R-:W-:Y:S02]  /*01e0*/  ULEA UR8, UR8, UR4, 0x18 ;  /* 0x0000000408087291 */ /* 0x001fe4000f8ec03f */
[----:B------:R-:W-:-:S04]  /*01f0*/  UIADD3 UR4, -UR5, 0x100000, URZ ;  /* 0x0010000005047890 */ /* 0x000fc8000fffe13f */
[----:B------:R-:W-:Y:S02]  /*0200*/  USHF.L.U32 UR5, UR4, 0xb, URZ ;  /* 0x0000000b04057899 */ /* 0x000fe4000800063f */
[----:B------:R-:W-:Y:S01]  /*0210*/  USHF.L.U32 UR4, UR4, 0x1, URZ ;  /* 0x0000000104047899 */ /* 0x000fe2000800063f */
[----:B------:R-:W0:Y:S11]  /*0220*/  FENCE.VIEW.ASYNC.S ;  /* 0x00000000000073c6 */ /* 0x000e360000000000 */
[----:B0-----:R0:W1:Y:S01]  /*0230*/  SYNCS.EXCH.64 URZ, [UR8], UR4 ;  /* 0x00000004083f75b2 */ /* 0x0010620008000100 */
[----:B------:R0:W2:Y:S01]  /*0240*/  SYNCS.EXCH.64 URZ, [UR8+0x10], UR6 ;  /* 0x00001006083f75b2 */ /* 0x0000a20008000100 */
[----:B------:R0:W3:Y:S01]  /*0250*/  SYNCS.EXCH.64 URZ, [UR8+0x8], UR4 ;  /* 0x00000804083f75b2 */ /* 0x0000e20008000100 */
[----:B------:R0:W4:Y:S01]  /*0260*/  SYNCS.EXCH.64 URZ, [UR8+0x18], UR6 ;  /* 0x00001806083f75b2 */ /* 0x0001220008000100 */
[----:B------:R-:W-:Y:S01]  /*0270*/  NOP ;  /* 0x0000000000007918 */ /* 0x000fe20000000000 */
.L_x_2:
[----:B------:R-:W5:Y:S01]  /*0280*/  SHFL.IDX PT, R0, R0, RZ, 0x1f ;  /* 0x00001fff00007589 */ /* 0x000f6200000e0000 */
[----:B------:R-:W-:Y:S01]  /*0290*/  ELECT P0, URZ, PT ;  /* 0x00000000003f782f */ /* 0x000fe20003800000 */
[----:B------:R-:W1:Y:S01]  /*02a0*/  LDC R2, c[0x0][0x65c] ;  /* 0x00019700ff027b82 */ /* 0x000e620000000800 */
[----:B------:R-:W-:Y:S01]  /*02b0*/  SHF.R.S32.HI R6, RZ, 0x1f, R5 ;  /* 0x0000001fff067819 */ /* 0x000fe20000011405 */
[----:B------:R-:W2:Y:S01]  /*02c0*/  S2R R3, SR_CTAID.Y ;  /* 0x0000000000037919 */ /* 0x000ea20000002600 */
[----:B0-----:R-:W-:Y:S01]  /*02d0*/  UMOV UR4, 0x20 ;  /* 0x0000002000047882 */ /* 0x001fe20000000000 */
[----:B------:R-:W-:Y:S01]  /*02e0*/  ISETP.NE.AND P2, PT, R8, RZ, PT ;  /* 0x000000ff0800720c */ /* 0x000fe20003f45270 */
[----:B------:R-:W-:Y:S01]  /*02f0*/  NOP ;  /* 0x0000000000007918 */ /* 0x000fe20000000000 */
[----:B------:R-:W0:Y:S01]  /*0300*/  S2R R4, SR_CTAID.X ;  /* 0x0000000000047919 */ /* 0x000e220000002500 */
[----:B------:R-:W-:Y:S01]  /*0310*/  LEA.HI R6, R6, R5, RZ, 0x2 ;  /* 0x0000000506067211 */ /* 0x000fe200078f10ff */
[----:B------:R-:W-:Y:S01]  /*0320*/  NOP ;  /* 0x0000000000007918 */ /* 0x000fe20000000000 */
[----:B-----5:R-:W-:-:S02]  /*0330*/  ISETP.NE.OR P0, PT, R0, RZ, !P0 ;  /* 0x000000ff0000720c */ /* 0x020fc40004705670 */
[----:B-1----:R-:W-:-:S04]  /*0340*/  ISETP.NE.AND P3, PT, R2, 0x1, PT ;  /* 0x000000010200780c */ /* 0x002fc80003f65270 */
[----:B------:R-:W-:Y:S02]  /*0350*/  P2R R0, PR, RZ, 0x8 ;  /* 0x00000008ff007803 */ /* 0x000fe40000000000 */
[----:B------:R-:W-:-:S05]  /*0360*/  LOP3.LUT R0, R6, 0xfffffffc, RZ, 0xc0, !PT ;  /* 0xfffffffc06007812 */ /* 0x000fca00078ec0ff */
[----:B------:R-:W-:Y:S01]  /*0370*/  VOTEU.ALL UP0, P0 ;  /* 0x00000000003f7886 */ /* 0x000fe20000000000 */
[----:B------:R-:W-:Y:S01]  /*0380*/  IMAD.IADD R0, R5, 0x1, -R0 ;  /* 0x0000000105007824 */ /* 0x000fe200078e0a00 */
[----:B------:R-:W0:Y:S01]  /*0390*/  @P3 LDC R17, c[0x0][0x10] ;  /* 0x00000400ff113b82 */ /* 0x000e220000000800 */
[----:B------:R-:W-:Y:S01]  /*03a0*/  VOTEU.ALL UP1, P0 ;  /* 0x00000000003f7886 */ /* 0x000fe20000020000 */
[----:B--2---:R-:W-:Y:S01]  /*03b0*/  @P3 IMAD.MOV.U32 R6, RZ, RZ, R3 ;  /* 0x000000ffff063224 */ /* 0x004fe200078e0003 */
[----:B------:R-:W-:Y:S01]  /*03c0*/  @!UP0 UMOV UR6, 0x400 ;  /* 0x0000040000068882 */ /* 0x000fe20000000000 */
[----:B------:R-:W-:-:S04]  /*03d0*/  @!UP0 UIADD3 UR4, -UR4, 0x100000, URZ ;  /* 0x0010000004048890 */ /* 0x000fc8000fffe13f */
[----:B------:R-:W-:Y:S02]  /*03e0*/  @!UP0 USHF.L.U32 UR5, UR4, 0xb, URZ ;  /* 0x0000000b04058899 */ /* 0x000fe4000800063f */
[----:B------:R-:W-:Y:S01]  /*03f0*/  @!UP0 USHF.L.U32 UR4, UR4, 0x1, URZ ;  /* 0x0000000104048899 */ /* 0x000fe2000800063f */
[----:B------:R-:W-:Y:S02]  /*0400*/  @P3 IMAD.MOV.U32 R7, RZ, RZ, RZ ;  /* 0x000000ffff073224 */ /* 0x000fe400078e00ff */
[----:B------:R-:W-:Y:S01]  /*0410*/  IMAD.MOV.U32 R5, RZ, RZ, RZ ;  /* 0x000000ffff057224 */ /* 0x000fe200078e00ff */
[----:B------:R-:W1:Y:S01]  /*0420*/  @!UP0 S2UR UR7, SR_CgaCtaId ;  /* 0x00000000000789c3 */ /* 0x000e620000008800 */
[----:B------:R-:W-:-:S07]  /*0430*/  @P3 IMAD.MOV.U32 R11, RZ, RZ, RZ ;  /* 0x000000ffff0b3224 */ /* 0x000fce00078e00ff */
[----:B------:R-:W2:Y:S01]  /*0440*/  @!P3 LDC R9, c[0x0][0xc] ;  /* 0x00000300ff09bb82 */ /* 0x000ea20000000800 */
[----:B0-----:R-:W-:-:S04]  /*0450*/  @P3 IMAD.WIDE.U32 R16, R4, R17, R6 ;  /* 0x0000001104103225 */ /* 0x001fc800078e0006 */
[----:B------:R-:W-:Y:S01]  /*0460*/  @P3 IMAD.IADD R17, R17, 0x1, R11 ;  /* 0x0000000111113824 */ /* 0x000fe200078e020b */
[----:B-1----:R-:W-:Y:S01]  /*0470*/  @!UP0 ULEA UR6, UR7, UR6, 0x18 ;  /* 0x0000000607068291 */ /* 0x002fe2000f8ec03f */
[----:B------:R-:W-:Y:S01]  /*0480*/  VOTEU.ALL UP0, P0 ;  /* 0x00000000003f7886 */ /* 0x000fe20000000000 */
[----:B------:R-:W-:-:S04]  /*0490*/  ISETP.NE.AND P0, PT, R0, 0x3, PT ;  /* 0x000000030000780c */ /* 0x000fc80003f05270 */
[----:B------:R-:W-:Y:S01]  /*04a0*/  ISETP.EQ.OR P0, PT, R0, RZ, !P0 ;  /* 0x000000ff0000720c */ /* 0x000fe20004702670 */
[----:B--2---:R-:W-:-:S03]  /*04b0*/  @!P3 IMAD.WIDE.U32 R6, R9, R3, R4 ;  /* 0x000000030906b225 */ /* 0x004fc600078e0004 */
[C---:B------:R-:W-:Y:S01]  /*04c0*/  ISETP.EQ.AND P0, PT, R8.reuse, RZ, P0 ;  /* 0x000000ff0800720c */ /* 0x040fe20000702270 */
[----:B------:R-:W-:Y:S01]  /*04d0*/  VIADD R8, R8, 0xffffffff ;  /* 0xffffffff08087836 */ /* 0x000fe20000000000 */
[----:B------:R-:W0:Y:S02]  /*04e0*/  FENCE.VIEW.ASYNC.S ;  /* 0x00000000000073c6 */ /* 0x000e240000000000 */
[----:B0-----:R0:W3:Y:S01]  /*04f0*/  @!UP0 SYNCS.EXCH.64 URZ, [UR6+0x30], UR4 ;  /* 0x00003004063f85b2 */ /* 0x0010e20008000100 */
[----:B------:R-:W-:Y:S01]  /*0500*/  @!P3 IMAD.MOV.U32 R16, RZ, RZ, R6 ;  /* 0x000000ffff10b224 */ /* 0x000fe200078e0006 */
[----:B------:R-:W-:Y:S01]  /*0510*/  SEL R19, RZ, 0x1, !P0 ;  /* 0x00000001ff137807 */ /* 0x000fe20004000000 */
[----:B------:R-:W-:Y:S01]  /*0520*/  @!P3 IMAD.MOV.U32 R17, RZ, RZ, R7 ;  /* 0x000000ffff11b224 */ /* 0x000fe200078e0007 */
[----:B------:R-:W-:-:S04]  /*0530*/  ISETP.GE.U32.AND P1, PT, R8, 0x2, PT ;  /* 0x000000020800780c */ /* 0x000fc80003f26070 */
[----:B------:R-:W-:Y:S01]  /*0540*/  SEL R19, R19, 0x2, P1 ;  /* 0x0000000213137807 */ /* 0x000fe20000800000 */
[----:B------:R0:W3:Y:S01]  /*0550*/  @!UP1 SYNCS.EXCH.64 URZ, [UR6+0x38], UR4 ;  /* 0x00003804063f95b2 */ /* 0x0000e20008000100 */
[----:B------:R-:W-:Y:S01]  /*0560*/  NOP ;  /* 0x0000000000007918 */ /* 0x000fe20000000000 */
[----:B---34-:R-:W-:Y:S06]  /*0570*/  BAR.SYNC.DEFER_BLOCKING 0x0 ;  /* 0x0000000000007b1d */ /* 0x018fec0000010000 */
[----:B------:R-:W-:Y:S05]  /*0580*/  @!P2 BRA `(.L_x_3) ;  /* 0x000000a00078a947 */ /* 0x000fea0003800000 */
[----:B------:R-:W-:-:S13]  /*0590*/  ISETP.GT.U32.AND P0, PT, R8, 0x1, PT ;  /* 0x000000010800780c */ /* 0x000fda0003f04070 */
[----:B0-----:R-:W-:Y:S05]  /*05a0*/  @P0 EXIT ;  /* 0x000000000000094d */ /* 0x001fea0003800000 */
[----:B------:R-:W-:Y:S01]  /*05b0*/  ULDC.64 UR4, c[0x0][0x650] ;  /* 0x0001940000047ab9 */ /* 0x000fe20000000a00 */
[----:B------:R-:W-:Y:S01]  /*05c0*/  PRMT R0, RZ, 0x7610, R0 ;  /* 0x00007610ff007816 */ /* 0x000fe20000000000 */
[----:B------:R-:W-:Y:S01]  /*05d0*/  IMAD.MOV.U32 R152, RZ, RZ, -0x1 ;  /* 0xffffffffff987424 */ /* 0x000fe200078e00ff */
[----:B------:R-:W-:Y:S01]  /*05e0*/  ISETP.GE.U32.AND P0, PT, R16, UR4, PT ;  /* 0x0000000410007c0c */ /* 0x000fe2000bf06070 */
[----:B------:R-:W-:Y:S02]  /*05f0*/  IMAD.MOV.U32 R153, RZ, RZ, -0x1 ;  /* 0xffffffffff997424 */ /* 0x000fe400078e00ff */
[----:B------:R-:W-:Y:S01]  /*0600*/  IMAD.MOV.U32 R23, RZ, RZ, -0x1 ;  /* 0xffffffffff177424 */ /* 0x000fe200078e00ff */
[----:B------:R-:W-:-:S13]  /*0610*/  ISETP.GE.U32.AND.EX P0, PT, R17, UR5, PT, P0 ;  /* 0x0000000511007c0c */ /* 0x000fda000bf06100 */
[----:B------:R-:W-:Y:S05]  /*0620*/  @P0 BRA `(.L_x_4) ;  /* 0x0000000400540947 */ /* 0x000fea0003800000 */
[----:B------:R-:W0:Y:S01]  /*0630*/  LDC.64 R14, c[0x0][0x628] ;  /* 0x00018a00ff0e7b82 */ /* 0x000e220000000a00 */
[----:B------:R-:W-:Y:S02]  /*0640*/  IMAD.MOV.U32 R6, RZ, RZ, R16 ;  /* 0x000000ffff067224 */ /* 0x000fe400078e0010 */
[----:B------:R-:W-:-:S05]  /*0650*/  IMAD.MOV.U32 R7, RZ, RZ, R17 ;  /* 0x000000ffff077224 */ /* 0x000fca00078e0011 */
[----:B------:R-:W1:Y:S08]  /*0660*/  LDC R0, c[0x0][0x630] ;  /* 0x00018c00ff007b82 */ /* 0x000e700000000800 */
[----:B------:R-:W2:Y:S01]  /*0670*/  LDC.64 R20, c[0x0][0x620] ;  /* 0x00018800ff147b82 */ /* 0x000ea20000000a00 */
[----:B0-----:R-:W-:-:S04]  /*0680*/  ISETP.NE.U32.AND P0, PT, R14, RZ, PT ;  /* 0x000000ff0e00720c */ /* 0x001fc80003f05070 */
[----:B------:R-:W-:-:S13]  /*0690*/  ISETP.NE.AND.EX P0, PT, R15, RZ, PT, P0 ;  /* 0x000000ff0f00720c */ /* 0x000fda0003f05300 */
[----:B-12---:R-:W-:Y:S05]  /*06a0*/  @!P0 BRA `(.L_x_5) ;  /* 0x0000000000288947 */ /* 0x006fea0003800000 */
[----:B------:R-:W0:Y:S02]  /*06b0*/  LDC R11, c[0x0][0x634] ;  /* 0x00018d00ff0b7b82 */ /* 0x000e240000000800 */
[----:B0-----:R-:W-:-:S05]  /*06c0*/  IADD3 R11, P0, R16, R11, RZ ;  /* 0x0000000b100b7210 */ /* 0x001fca0007f1e0ff */
[----:B------:R-:W-:-:S04]  /*06d0*/  IMAD.X R13, RZ, RZ, R17, P0 ;  /* 0x000000ffff0d7224 */ /* 0x000fc800000e0611 */
[----:B------:R-:W-:-:S04]  /*06e0*/  IMAD.WIDE.U32 R6, R13, R14, RZ ;  /* 0x0000000e0d067225 */ /* 0x000fc800078e00ff */
[----:B------:R-:W-:-:S04]  /*06f0*/  IMAD.WIDE.U32 R8, P0, R11, R15, R6 ;  /* 0x0000000f0b087225 */ /* 0x000fc80007800006 */
[----:B------:R-:W-:-:S04]  /*0700*/  IMAD.WIDE.U32 R6, R11, R14, RZ ;  /* 0x0000000e0b067225 */ /* 0x000fc800078e00ff */
[----:B------:R-:W-:Y:S01]  /*0710*/  IMAD.X R11, RZ, RZ, RZ, P0 ;  /* 0x000000ffff0b7224 */ /* 0x000fe200000e06ff */
[----:B------:R-:W-:Y:S01]  /*0720*/  IADD3 RZ, P0, R7, R8, RZ ;  /* 0x0000000807ff7210 */ /* 0x000fe20007f1e0ff */
[----:B------:R-:W-:-:S04]  /*0730*/  IMAD.MOV.U32 R10, RZ, RZ, R9 ;  /* 0x000000ffff0a7224 */ /* 0x000fc800078e0009 */
[----:B------:R-:W-:-:S08]  /*0740*/  IMAD.WIDE.U32.X R6, R13, R15, R10, P0 ;  /* 0x0000000f0d067225 */ /* 0x000fd000000e040a */
.L_x_5:
[-CC-:B------:R-:W-:Y:S01]  /*0750*/  SHF.R.U64 R23, R6, R0.reuse, R7.reuse ;  /* 0x0000000006177219 */ /* 0x180fe20000001207 */
[----:B------:R-:W0:Y:S01]  /*0760*/  LDC R10, c[0x0][0x618] ;  /* 0x00018600ff0a7b82 */ /* 0x000e220000000800 */
[----:B------:R-:W-:Y:S01]  /*0770*/  SHF.R.U32.HI R5, RZ, R0, R7 ;  /* 0x00000000ff057219 */ /* 0x000fe20000011607 */
[----:B------:R-:W-:Y:S01]  /*0780*/  ULDC UR4, c[0x0][0x150] ;  /* 0x0000540000047ab9 */ /* 0x000fe20000000800 */
[----:B------:R-:W-:Y:S02]  /*0790*/  IADD3 R9, P0, RZ, -R23, RZ ;  /* 0x80000017ff097210 */ /* 0x000fe40007f1e0ff */
[----:B------:R-:W-:-:S03]  /*07a0*/  I2FP.F32.U32 R0, R4 ;  /* 0x0000000400007245 */ /* 0x000fc60000201000 */
[----:B------:R-:W1:Y:S01]  /*07b0*/  LDC.64 R28, c[0x0][0x640] ;  /* 0x00019000ff1c7b82 */ /* 0x000e620000000a00 */
[----:B------:R-:W-:Y:S02]  /*07c0*/  IMAD.X R11, RZ, RZ, ~R5, P0 ;  /* 0x000000ffff0b7224 */ /* 0x000fe400000e0e05 */
[----:B------:R-:W-:Y:S01]  /*07d0*/  FMUL R0, R0, UR4 ;  /* 0x0000000400007c20 */ /* 0x000fe20008400000 */
[----:B------:R-:W-:Y:S01]  /*07e0*/  IMAD.WIDE.U32 R6, R9, R20, R16 ;  /* 0x0000001409067225 */ /* 0x000fe200078e0010 */
[----:B------:R-:W-:-:S03]  /*07f0*/  ULDC UR4, c[0x0][0x154] ;  /* 0x0000550000047ab9 */ /* 0x000fc60000000800 */
[----:B------:R-:W-:Y:S01]  /*0800*/  IMAD R8, R11, R20, RZ ;  /* 0x000000140b087224 */ /* 0x000fe200078e02ff */
[----:B------:R-:W2:Y:S01]  /*0810*/  LDC R5, c[0x0][0x144] ;  /* 0x00005100ff057b82 */ /* 0x000ea20000000800 */
[----:B------:R-:W3:Y:S02]  /*0820*/  F2I.U32.TRUNC.NTZ R0, R0 ;  /* 0x0000000000007305 */ /* 0x000ee4000020f000 */
[----:B------:R-:W-:-:S04]  /*0830*/  IMAD R9, R9, R21, R8 ;  /* 0x0000001509097224 */ /* 0x000fc800078e0208 */
[----:B------:R-:W-:Y:S01]  /*0840*/  IMAD.IADD R7, R7, 0x1, R9 ;  /* 0x0000000107077824 */ /* 0x000fe200078e0209 */
[----:B------:R-:W4:Y:S01]  /*0850*/  LDC R12, c[0x0][0x608] ;  /* 0x00018200ff0c7b82 */ /* 0x000f220000000800 */
[----:B------:R-:W-:-:S03]  /*0860*/  IMAD.MOV.U32 R9, RZ, RZ, -0x1 ;  /* 0xffffffffff097424 */ /* 0x000fc600078e00ff */
[-CC-:B0-----:R-:W-:Y:S02]  /*0870*/  SHF.R.U64 R20, R6, R10.reuse, R7.reuse ;  /* 0x0000000a06147219 */ /* 0x181fe40000001207 */
[----:B------:R-:W-:Y:S02]  /*0880*/  I2FP.F32.U32 R6, R3 ;  /* 0x0000000300067245 */ /* 0x000fe40000201000 */
[----:B------:R-:W0:Y:S01]  /*0890*/  LDC R26, c[0x0][0x658] ;  /* 0x00019600ff1a7b82 */ /* 0x000e220000000800 */
[----:B-1----:R-:W-:Y:S01]  /*08a0*/  ISETP.NE.U32.AND P0, PT, R28, RZ, PT ;  /* 0x000000ff1c00720c */ /* 0x002fe20003f05070 */
[----:B---3--:R-:W-:Y:S01]  /*08b0*/  IMAD.MOV R8, RZ, RZ, -R0 ;  /* 0x000000ffff087224 */ /* 0x008fe200078e0a00 */
[----:B------:R-:W-:Y:S01]  /*08c0*/  SHF.R.U32.HI R7, RZ, R10, R7 ;  /* 0x0000000aff077219 */ /* 0x000fe20000011607 */
[----:B------:R-:W-:Y:S01]  /*08d0*/  FMUL R6, R6, UR4 ;  /* 0x0000000406067c20 */ /* 0x000fe20008400000 */
[----:B------:R-:W-:-:S03]  /*08e0*/  ISETP.NE.AND.EX P0, PT, R29, RZ, PT, P0 ;  /* 0x000000ff1d00720c */ /* 0x000fc60003f05300 */
[----:B------:R-:W1:Y:S01]  /*08f0*/  LDC R14, c[0x0][0x148] ;  /* 0x00005200ff0e7b82 */ /* 0x000e620000000800 */
[----:B--2---:R-:W-:-:S07]  /*0900*/  IMAD R0, R5, R8, R4 ;  /* 0x0000000805007224 */ /* 0x004fce00078e0204 */
[----:B------:R-:W2:Y:S01]  /*0910*/  LDC R24, c[0x0][0x600] ;  /* 0x00018000ff187b82 */ /* 0x000ea20000000800 */
[-CC-:B----4-:R-:W-:Y:S02]  /*0920*/  SHF.R.U64 R30, R20, R12.reuse, R7.reuse ;  /* 0x0000000c141e7219 */ /* 0x190fe40000001207 */
[----:B------:R-:W-:Y:S01]  /*0930*/  SHF.R.U32.HI R5, RZ, R12, R7 ;  /* 0x0000000cff057219 */ /* 0x000fe20000011607 */
[----:B------:R-:W-:Y:S01]  /*0940*/  IMAD.MOV.U32 R7, RZ, RZ, 0x1 ;  /* 0x00000001ff077424 */ /* 0x000fe200078e00ff */
[----:B------:R3:W4:Y:S03]  /*0950*/  F2I.U32.TRUNC.NTZ R12, R6 ;  /* 0x00000006000c7305 */ /* 0x000726000020f000 */
[----:B------:R-:W1:Y:S01]  /*0960*/  LDC R15, c[0x0][0x648] ;  /* 0x00019200ff0f7b82 */ /* 0x000e620000000800 */
[-C--:B0-----:R-:W-:Y:S02]  /*0970*/  SHF.L.U32 R4, R9, R26.reuse, RZ ;  /* 0x0000001a09047219 */ /* 0x081fe400000006ff */
[----:B------:R-:W-:-:S02]  /*0980*/  SHF.R.U64 R32, R30, R26, R5 ;  /* 0x0000001a1e207219 */ /* 0x000fc40000001205 */
[----:B------:R-:W-:Y:S02]  /*0990*/  LOP3.LUT R11, RZ, R4, RZ, 0x33, !PT ;  /* 0x00000004ff0b7212 */ /* 0x000fe400078e33ff */
[-C--:B------:R-:W-:Y:S01]  /*09a0*/  SHF.R.U32.HI R5, RZ, R26.reuse, R5 ;  /* 0x0000001aff057219 */ /* 0x080fe20000011605 */
[----:B------:R-:W0:Y:S01]  /*09b0*/  LDC R21, c[0x0][0x638] ;  /* 0x00018e00ff157b82 */ /* 0x000e220000000800 */
[----:B------:R-:W-:Y:S01]  /*09c0*/  SHF.L.U32 R10, R7, R26, RZ ;  /* 0x0000001a070a7219 */ /* 0x000fe200000006ff */
[----:B------:R-:W-:-:S06]  /*09d0*/  IMAD.MOV.U32 R4, RZ, RZ, R32 ;  /* 0x000000ffff047224 */ /* 0x000fcc00078e0020 */
[----:B------:R-:W0:Y:S01]  /*09e0*/  LDC R152, c[0x0][0x610] ;  /* 0x00018400ff987b82 */ /* 0x000e220000000800 */
[----:B---34-:R-:W-:Y:S05]  /*09f0*/  @!P0 BRA `(.L_x_6) ;  /* 0x0000000000288947 */ /* 0x018fea0003800000 */
[----:B------:R-:W3:Y:S02]  /*0a00*/  LDC R9, c[0x0][0x64c] ;  /* 0x00019300ff097b82 */ /* 0x000ee40000000800 */
[----:B---3--:R-:W-:-:S05]  /*0a10*/  IADD3 R9, P0, R32, R9, RZ ;  /* 0x0000000920097210 */ /* 0x008fca0007f1e0ff */
        /* <DEDUP_REMOVED lines=8> */
.L_x_6:
[----:B-1----:R-:W-:Y:S01]  /*0aa0*/  SHF.R.U64 R4, R4, R15, R5 ;  /* 0x0000000f04047219 */ /* 0x002fe20000001205 */
[----:B--2---:R-:W-:Y:S01]  /*0ab0*/  VIADD R5, R24, 0xffffffff ;  /* 0xffffffff18057836 */ /* 0x004fe20000000000 */
[----:B------:R-:W-:Y:S01]  /*0ac0*/  LOP3.LUT R11, R30, R11, RZ, 0xc0, !PT ;  /* 0x0000000b1e0b7212 */ /* 0x000fe200078ec0ff */
[----:B------:R-:W-:Y:S02]  /*0ad0*/  IMAD.MOV R12, RZ, RZ, -R12 ;  /* 0x000000ffff0c7224 */ /* 0x000fe400078e0a0c */
[----:B------:R-:W-:Y:S01]  /*0ae0*/  IMAD.MOV R6, RZ, RZ, -R4 ;  /* 0x000000ffff067224 */ /* 0x000fe200078e0a04 */
[----:B------:R-:W-:Y:S01]  /*0af0*/  LOP3.LUT R5, R20, R5, RZ, 0xc0, !PT ;  /* 0x0000000514057212 */ /* 0x000fe200078ec0ff */
[----:B------:R-:W-:Y:S02]  /*0b00*/  @P3 IMAD R0, R14, R12, R3 ;  /* 0x0000000c0e003224 */ /* 0x000fe400078e0203 */
[----:B------:R-:W-:Y:S02]  /*0b10*/  IMAD R11, R10, R4, R11 ;  /* 0x000000040a0b7224 */ /* 0x000fe400078e020b */
[----:B0-----:R-:W-:-:S02]  /*0b20*/  IMAD R3, R6, R21, R32 ;  /* 0x0000001506037224 */ /* 0x001fc400078e0220 */
[----:B------:R-:W-:Y:S02]  /*0b30*/  IMAD R152, R11, R152, R0 ;  /* 0x000000980b987224 */ /* 0x000fe400078e0200 */
[----:B------:R-:W-:Y:S02]  /*0b40*/  IMAD R3, R3, R24, R5 ;  /* 0x0000001803037224 */ /* 0x000fe400078e0205 */
[----:B------:R-:W-:-:S03]  /*0b50*/  IMAD.MOV.U32 R0, RZ, RZ, 0x1 ;  /* 0x00000001ff007424 */ /* 0x000fc600078e00ff */
[----:B------:R-:W-:Y:S02]  /*0b60*/  SEL R153, R3, R152, !P3 ;  /* 0x0000009803997207 */ /* 0x000fe40005800000 */
[----:B------:R-:W-:-:S07]  /*0b70*/  SEL R152, R152, R3, !P3 ;  /* 0x0000000398987207 */ /* 0x000fce0005800000 */
.L_x_4:
[----:B------:R-:W-:-:S08]  /*0b80*/  NOP ;  /* 0x0000000000007918 */ /* 0x000fd00000000000 */
[----:B------:R-:W0:Y:S02]  /*0b90*/  USETMAXREG.TRY_ALLOC.CTAPOOL UP0, 0xe8 ;  /* 0x000000e8000079c8 */ /* 0x000e240008000600 */
[----:B0-----:R-:W-:-:S13]  /*0ba0*/  PLOP3.LUT P0, PT, PT, PT, UP0, 0x80, 0x0 ;  /* 0x000000000000781c */ /* 0x001fda0003f0f008 */
[----:B------:R-:W-:Y:S05]  /*0bb0*/  @!P0 BRA `(.L_x_4) ;  /* 0xfffffffc00f08947 */ /* 0x000fea000383ffff */
[----:B------:R-:W-:Y:S01]  /*0bc0*/  ULDC.64 UR4, c[0x0][0x598] ;  /* 0x0001660000047ab9 */ /* 0x000fe20000000a00 */
[----:B------:R-:W-:Y:S01]  /*0bd0*/  ULDC.64 UR36, c[0x0][0x208] ;  /* 0x0000820000247ab9 */ /* 0x000fe20000000a00 */
[----:B------:R-:W-:-:S04]  /*0be0*/  ISETP.NE.U32.AND P0, PT, RZ, UR4, PT ;  /* 0x00000004ff007c0c */ /* 0x000fc8000bf05070 */
[----:B------:R-:W-:-:S13]  /*0bf0*/  ISETP.NE.AND.EX P0, PT, RZ, UR5, PT, P0 ;  /* 0x00000005ff007c0c */ /* 0x000fda000bf05300 */
[----:B------:R-:W-:Y:S05]  /*0c00*/  @!P0 BRA `(.L_x_7) ;  /* 0x00000000001c8947 */ /* 0x000fea0003800000 */
[----:B------:R-:W0:Y:S02]  /*0c10*/  LDC.64 R4, c[0x0][0x598] ;  /* 0x00016600ff047b82 */ /* 0x000e240000000a00 */
[----:B0-----:R-:W2:Y:S02]  /*0c20*/  LDG.E.64 R4, desc[UR36][R4.64] ;  /* 0x0000002404047981 */ /* 0x001ea4000c1e1b00 */
[----:B--2---:R-:W-:-:S04]  /*0c30*/  ISETP.NE.U32.AND P0, PT, R4, RZ, PT ;  /* 0x000000ff0400720c */ /* 0x004fc80003f05070 */
[----:B------:R-:W-:-:S13]  /*0c40*/  ISETP.NE.AND.EX P0, PT, R5, RZ, PT, P0 ;  /* 0x000000ff0500720c */ /* 0x000fda0003f05300 */
[----:B------:R-:W-:Y:S05]  /*0c50*/  @!P0 BRA `(.L_x_7) ;  /* 0x0000000000088947 */ /* 0x000fea0003800000 */
[----:B------:R0:W5:Y:S01]  /*0c60*/  LD.E R154, desc[UR36][R4.64] ;  /* 0x00000024049a7980 */ /* 0x000162000c101900 */
[----:B------:R-:W-:Y:S05]  /*0c70*/  BRA `(.L_x_8) ;  /* 0x0000000000247947 */ /* 0x000fea0003800000 */
.L_x_7:
[----:B------:R-:W-:Y:S02]  /*0c80*/  ULDC.64 UR4, c[0x0][0x588] ;  /* 0x0001620000047ab9 */ /* 0x000fe40000000a00 */
[----:B------:R-:W-:-:S04]  /*0c90*/  ISETP.NE.U32.AND P0, PT, RZ, UR4, PT ;  /* 0x00000004ff007c0c */ /* 0x000fc8000bf05070 */
[----:B------:R-:W-:-:S13]  /*0ca0*/  ISETP.NE.AND.EX P0, PT, RZ, UR5, PT, P0 ;  /* 0x00000005ff007c0c */ /* 0x000fda000bf05300 */
[----:B------:R-:W-:Y:S05]  /*0cb0*/  @!P0 BRA `(.L_x_9) ;  /* 0x00000000000c8947 */ /* 0x000fea0003800000 */
[----:B------:R-:W0:Y:S02]  /*0cc0*/  LDC.64 R154, c[0x0][0x588] ;  /* 0x00016200ff9a7b82 */ /* 0x000e240000000a00 */
[----:B0-----:R1:W5:Y:S01]  /*0cd0*/  LDG.E R154, desc[UR36][R154.64] ;  /* 0x000000249a9a7981 */ /* 0x001362000c1e1900 */
[----:B------:R-:W-:Y:S05]  /*0ce0*/  BRA `(.L_x_8) ;  /* 0x0000000000087947 */ /* 0x000fea0003800000 */
.L_x_9:
[----:B------:R-:W-:Y:S02]  /*0cf0*/  ULDC UR4, c[0x0][0x580] ;  /* 0x0001600000047ab9 */ /* 0x000fe40000000800 */
[----:B------:R-:W-:-:S07]  /*0d00*/  IMAD.U32 R154, RZ, RZ, UR4 ;  /* 0x00000004ff9a7e24 */ /* 0x000fce000f8e00ff */
.L_x_8:
[----:B------:R-:W-:Y:S02]  /*0d10*/  ULDC.64 UR4, c[0x0][0x5a0] ;  /* 0x0001680000047ab9 */ /* 0x000fe40000000a00 */
[----:B------:R-:W-:-:S04]  /*0d20*/  ISETP.NE.U32.AND P0, PT, RZ, UR4, PT ;  /* 0x00000004ff007c0c */ /* 0x000fc8000bf05070 */
[----:B------:R-:W-:-:S13]  /*0d30*/  ISETP.NE.AND.EX P0, PT, RZ, UR5, PT, P0 ;  /* 0x00000005ff007c0c */ /* 0x000fda000bf05300 */
[----:B------:R-:W-:Y:S05]  /*0d40*/  @!P0 BRA `(.L_x_10) ;  /* 0x00000000001c8947 */ /* 0x000fea0003800000 */
[----:B0-----:R-:W0:Y:S02]  /*0d50*/  LDC.64 R4, c[0x0][0x5a0] ;  /* 0x00016800ff047b82 */ /* 0x001e240000000a00 */
[----:B0-----:R-:W2:Y:S02]  /*0d60*/  LDG.E.64 R4, desc[UR36][R4.64] ;  /* 0x0000002404047981 */ /* 0x001ea4000c1e1b00 */
[----:B--2---:R-:W-:-:S04]  /*0d70*/  ISETP.NE.U32.AND P0, PT, R4, RZ, PT ;  /* 0x000000ff0400720c */ /* 0x004fc80003f05070 */
[----:B------:R-:W-:-:S13]  /*0d80*/  ISETP.NE.AND.EX P0, PT, R5, RZ, PT, P0 ;  /* 0x000000ff0500720c */ /* 0x000fda0003f05300 */
[----:B------:R-:W-:Y:S05]  /*0d90*/  @!P0 BRA `(.L_x_10) ;  /* 0x0000000000088947 */ /* 0x000fea0003800000 */
[----:B-1----:R0:W5:Y:S01]  /*0da0*/  LD.E R155, desc[UR36][R4.64] ;  /* 0x00000024049b7980 */ /* 0x002162000c101900 */
[----:B------:R-:W-:Y:S05]  /*0db0*/  BRA `(.L_x_11) ;  /* 0x0000000000247947 */ /* 0x000fea0003800000 */
.L_x_10:
[----:B------:R-:W-:Y:S02]  /*0dc0*/  ULDC.64 UR4, c[0x0][0x590] ;  /* 0x0001640000047ab9 */ /* 0x000fe40000000a00 */
[----:B------:R-:W-:-:S04]  /*0dd0*/  ISETP.NE.U32.AND P0, PT, RZ, UR4, PT ;  /* 0x00000004ff007c0c */ /* 0x000fc8000bf05070 */
[----:B------:R-:W-:-:S13]  /*0de0*/  ISETP.NE.AND.EX P0, PT, RZ, UR5, PT, P0 ;  /* 0x00000005ff007c0c */ /* 0x000fda000bf05300 */
[----:B------:R-:W-:Y:S05]  /*0df0*/  @!P0 BRA `(.L_x_12) ;  /* 0x00000000000c8947 */ /* 0x000fea0003800000 */
[----:B0-----:R-:W1:Y:S02]  /*0e00*/  LDC.64 R4, c[0x0][0x590] ;  /* 0x00016400ff047b82 */ /* 0x001e640000000a00 */
[----:B-1----:R1:W5:Y:S01]  /*0e10*/  LDG.E R155, desc[UR36][R4.64] ;  /* 0x00000024049b7981 */ /* 0x002362000c1e1900 */
[----:B------:R-:W-:Y:S05]  /*0e20*/  BRA `(.L_x_11) ;  /* 0x0000000000087947 */ /* 0x000fea0003800000 */
.L_x_12:
[----:B------:R-:W-:Y:S02]  /*0e30*/  ULDC UR4, c[0x0][0x584] ;  /* 0x0001610000047ab9 */ /* 0x000fe40000000800 */
[----:B-1----:R-:W-:-:S07]  /*0e40*/  IMAD.U32 R155, RZ, RZ, UR4 ;  /* 0x00000004ff9b7e24 */ /* 0x002fce000f8e00ff */
.L_x_11:
[----:B------:R-:W-:-:S13]  /*0e50*/  LOP3.LUT P0, RZ, R0, 0xff, RZ, 0xc0, !PT ;  /* 0x000000ff00ff7812 */ /* 0x000fda000780c0ff */
[----:B------:R-:W-:Y:S05]  /*0e60*/  @!P0 EXIT ;  /* 0x000000000000894d */ /* 0x000fea0003800000 */
[----:B------:R-:W-:Y:S01]  /*0e70*/  ULDC UR4, c[0x0][0x28c] ;  /* 0x0000a30000047ab9 */ /* 0x000fe20000000800 */
[----:B------:R-:W-:Y:S01]  /*0e80*/  LOP3.LUT R166, R19, 0x1, RZ, 0xfc, !PT ;  /* 0x0000000113a67812 */ /* 0x000fe200078efcff */
[----:B------:R-:W-:Y:S01]  /*0e90*/  UIADD3 UR4, UR4, 0x1f, URZ ;  /* 0x0000001f04047890 */ /* 0x000fe2000fffe03f */
[----:B------:R-:W-:Y:S01]  /*0ea0*/  UMOV UR38, URZ ;  /* 0x0000003f00267c82 */ /* 0x000fe20008000000 */
[----:B------:R-:W-:Y:S02]  /*0eb0*/  UMOV UR39, URZ ;  /* 0x0000003f00277c82 */ /* 0x000fe40008000000 */
[----:B------:R-:W-:-:S04]  /*0ec0*/  USHF.R.S32.HI UR5, URZ, 0x1f, UR4 ;  /* 0x0000001f3f057899 */ /* 0x000fc80008011404 */
[----:B------:R-:W-:-:S04]  /*0ed0*/  ULEA.HI UR5, UR5, UR4, URZ, 0x5 ;  /* 0x0000000405057291 */ /* 0x000fc8000f8f283f */
[----:B------:R-:W-:-:S12]  /*0ee0*/  USHF.R.S32.HI UR40, URZ, 0x5, UR5 ;  /* 0x000000053f287899 */ /* 0x000fd80008011405 */
.L_x_284:
[----:B------:R-:W-:Y:S01]  /*0ef0*/  LOP3.LUT R0, R18, 0x80, RZ, 0xc0, !PT ;  /* 0x0000008012007812 */ /* 0x000fe200078ec0ff */
[----:B--2---:R-:W2:Y:S01]  /*0f00*/  S2UR UR7, SR_CgaCtaId ;  /* 0x00000000000779c3 */ /* 0x004ea20000008800 */
[----:B------:R-:W-:Y:S02]  /*0f10*/  UMOV UR6, 0x400 ;  /* 0x0000040000067882 */ /* 0x000fe40000000000 */
[----:B------:R-:W-:-:S06]  /*0f20*/  SHF.R.U32.HI R0, RZ, 0x7, R0 ;  /* 0x00000007ff007819 */ /* 0x000fcc0000011600 */
[----:B------:R-:W3:Y:S01]  /*0f30*/  SHFL.IDX PT, R0, R0, RZ, 0x1f ;  /* 0x00001fff00007589 */ /* 0x000ee200000e0000 */
[----:B--2---:R-:W-:Y:S01]  /*0f40*/  ULEA UR42, UR7, UR6, 0x18 ;  /* 0x00000006072a7291 */ /* 0x004fe2000f8ec03f */
[----:B---3--:R-:W-:-:S13]  /*0f50*/  R2UR UR4, R0 ;  /* 0x00000000000472ca */ /* 0x008fda00000e0000 */
[----:B------:R-:W-:-:S04]  /*0f60*/  ULEA.HI UR5, UR4, UR4, URZ, 0x1 ;  /* 0x0000000404057291 */ /* 0x000fc8000f8f083f */
[----:B------:R-:W-:-:S04]  /*0f70*/  ULOP3.LUT UR5, UR5, 0x7fffe, URZ, 0xc0, !UPT ;  /* 0x0007fffe05057892 */ /* 0x000fc8000f8ec03f */
[----:B------:R-:W-:-:S03]  /*0f80*/  UIADD3 UR5, UR4, -UR5, URZ ;  /* 0x8000000504057290 */ /* 0x000fc6000fffe03f */
[----:B------:R-:W-:Y:S01]  /*0f90*/  ULDC UR4, c[0x0][0x28c] ;  /* 0x0000a30000047ab9 */ /* 0x000fe20000000800 */
[----:B------:R-:W-:Y:S01]  /*0fa0*/  ULEA UR5, UR5, UR42, 0xd ;  /* 0x0000002a05057291 */ /* 0x000fe2000f8e683f */
[----:B------:R-:W-:-:S03]  /*0fb0*/  ISETP.LT.AND P0, PT, RZ, UR4, PT ;  /* 0x00000004ff007c0c */ /* 0x000fc6000bf01270 */
[----:B------:R-:W-:-:S04]  /*0fc0*/  UIADD3 UR5, UR5, 0x100, URZ ;  /* 0x0000010005057890 */ /* 0x000fc8000fffe03f */
[----:B------:R-:W-:-:S04]  /*0fd0*/  USHF.R.U32.HI UR5, URZ, 0x4, UR5 ;  /* 0x000000043f057899 */ /* 0x000fc80008011605 */
[----:B------:R-:W-:Y:S02]  /*0fe0*/  ULOP3.LUT UR41, UR5, 0x3fff, URZ, 0xc0, !UPT ;  /* 0x00003fff05297892 */ /* 0x000fe4000f8ec03f */
[----:B01--45:R-:W-:Y:S10]  /*0ff0*/  @P0 BRA `(.L_x_13) ;  /* 0x0000000000400947 */ /* 0x033ff40003800000 */
[----:B------:R-:W-:Y:S01]  /*1000*/  MOV R0, 0x0 ;  /* 0x0000000000007802 */ /* 0x000fe20000000f00 */
[----:B------:R-:W-:Y:S01]  /*1010*/  ULDC.64 UR4, c[0x4][0x68] ;  /* 0x01001a0000047ab9 */ /* 0x000fe20000000a00 */
[----:B------:R-:W-:Y:S01]  /*1020*/  ULDC.64 UR6, c[0x4][0x8] ;  /* 0x0100020000067ab9 */ /* 0x000fe20000000a00 */
[----:B01----:R-:W-:Y:S01]  /*1030*/  IMAD.U32 R4, RZ, RZ, UR4 ;  /* 0x00000004ff047e24 */ /* 0x003fe2000f8e00ff */
[----:B------:R0:W1:Y:S01]  /*1040*/  LDC.64 R14, c[0x4][R0] ;  /* 0x01000000000e7b82 */ /* 0x0000620000000a00 */
[----:B------:R-:W-:Y:S01]  /*1050*/  IMAD.U32 R5, RZ, RZ, UR5 ;  /* 0x00000005ff057e24 */ /* 0x000fe2000f8e00ff */
[----:B------:R-:W-:Y:S01]  /*1060*/  ULDC.64 UR4, c[0x4][0x70] ;  /* 0x01001c0000047ab9 */ /* 0x000fe20000000a00 */
[----:B------:R-:W-:Y:S02]  /*1070*/  IMAD.U32 R10, RZ, RZ, UR6 ;  /* 0x00000006ff0a7e24 */ /* 0x000fe4000f8e00ff */
[----:B------:R-:W-:Y:S02]  /*1080*/  IMAD.U32 R6, RZ, RZ, UR4 ;  /* 0x00000004ff067e24 */ /* 0x000fe4000f8e00ff */
[----:B------:R-:W-:-:S02]  /*1090*/  IMAD.U32 R7, RZ, RZ, UR5 ;  /* 0x00000005ff077e24 */ /* 0x000fc4000f8e00ff */
[----:B------:R-:W-:Y:S02]  /*10a0*/  IMAD.U32 R11, RZ, RZ, UR7 ;  /* 0x00000007ff0b7e24 */ /* 0x000fe4000f8e00ff */
[----:B------:R-:W-:Y:S02]  /*10b0*/  IMAD.MOV.U32 R8, RZ, RZ, 0x1e1 ;  /* 0x000001e1ff087424 */ /* 0x000fe400078e00ff */
[----:B------:R-:W-:Y:S02]  /*10c0*/  IMAD.MOV.U32 R12, RZ, RZ, 0x1 ;  /* 0x00000001ff0c7424 */ /* 0x000fe400078e00ff */
[----:B0-----:R-:W-:-:S07]  /*10d0*/  IMAD.MOV.U32 R13, RZ, RZ, RZ ;  /* 0x000000ffff0d7224 */ /* 0x001fce00078e00ff */
[----:B------:R-:W-:-:S07]  /*10e0*/  LEPC R20, `(.L_x_13) ;  /* 0x000000001014794e */ /* 0x000fce0000000000 */
[----:B-1---5:R-:W-:Y:S05]  /*10f0*/  CALL.ABS.NOINC R14 ;  /* 0x000000000e007343 */ /* 0x022fea0003c00000 */
.L_x_13:
[----:B------:R-:W-:-:S13]  /*1100*/  ISETP.NE.AND P0, PT, R166, 0x3, PT ;  /* 0x00000003a600780c */ /* 0x000fda0003f05270 */
[----:B------:R-:W-:Y:S05]  /*1110*/  @!P0 BRA `(.L_x_14) ;  /* 0x0000000000048947 */ /* 0x000fea0003800000 */
[----:B------:R-:W-:Y:S01]  /*1120*/  BPT.TRAP 0x1 ;  /* 0x000000040000795c */ /* 0x000fe20000300000 */
.L_x_14:
[----:B------:R-:W-:Y:S02]  /*1130*/  IMAD.U32 R3, RZ, RZ, UR39 ;  /* 0x00000027ff037e24 */ /* 0x000fe4000f8e00ff */
[----:B------:R-:W-:-:S03]  /*1140*/  IMAD.U32 R0, RZ, RZ, UR38 ;  /* 0x00000026ff007e24 */ /* 0x000fc6000f8e00ff */
[----:B------:R-:W-:Y:S02]  /*1150*/  LEA R3, R3, UR42, 0x3 ;  /* 0x0000002a03037c11 */ /* 0x000fe4000f8e18ff */
[----:B------:R-:W-:-:S04]  /*1160*/  SHF.L.U32 R0, R0, 0x1f, RZ ;  /* 0x0000001f00007819 */ /* 0x000fc800000006ff */
[----:B------:R2:W3:Y:S01]  /*1170*/  SYNCS.PHASECHK.TRANS64.TRYWAIT P1, [R3+URZ], R0 ;  /* 0x00000000030075a7 */ /* 0x0004e2000802017f */
[----:B------:R-:W-:Y:S05]  /*1180*/  @!P0 BRA `(.L_x_15) ;  /* 0x0000000000048947 */ /* 0x000fea0003800000 */
[----:B------:R-:W-:Y:S01]  /*1190*/  BPT.TRAP 0x1 ;  /* 0x000000040000795c */ /* 0x000fe20000300000 */
.L_x_15:
[----:B---3--:R-:W-:Y:S05]  /*11a0*/  @P1 BRA `(.L_x_16) ;  /* 0x0000000000081947 */ /* 0x008fea0003800000 */
[----:B------:R-:W3:Y:S02]  /*11b0*/  SYNCS.PHASECHK.TRANS64.TRYWAIT P1, [R3+URZ], R0 ;  /* 0x00000000030075a7 */ /* 0x000ee4000802017f */
[----:B---3--:R-:W-:Y:S05]  /*11c0*/  @!P1 BRA `(.L_x_17) ;  /* 0x000000a800b09947 */ /* 0x008fea0003800000 */
.L_x_16:
[----:B------:R-:W-:-:S04]  /*11d0*/  UISETP.LT.AND UP0, UPT, UR40, 0x1, UPT ;  /* 0x000000012800788c */ /* 0x000fc8000bf01270 */
[----:B------:R-:W-:-:S04]  /*11e0*/  USEL UR4, UR40, 0x1, UP0 ;  /* 0x0000000128047887 */ /* 0x000fc80008000000 */
[----:B------:R-:W-:-:S06]  /*11f0*/  UIADD3 UR4, UR40, -UR4, URZ ;  /* 0x8000000428047290 */ /* 0x000fcc000fffe03f */
[----:B--23--:R-:W-:Y:S01]  /*1200*/  IMAD.U32 R0, RZ, RZ, UR4 ;  /* 0x00000004ff007e24 */ /* 0x00cfe2000f8e00ff */
[----:B------:R-:W-:Y:S05]  /*1210*/  WARPSYNC.ALL ;  /* 0x0000000000007948 */ /* 0x000fea0003800000 */
[----:B------:R-:W-:Y:S01]  /*1220*/  ISETP.GE.AND P1, PT, R0, 0x1, PT ;  /* 0x000000010000780c */ /* 0x000fe20003f26270 */
[----:B------:R-:W-:Y:S01]  /*1230*/  UIADD3 UR4, UR42, 0x10100, URZ ;  /* 0x000101002a047890 */ /* 0x000fe2000fffe03f */
[----:B------:R-:W-:Y:S01]  /*1240*/  WARPGROUP.ARRIVE ;  /* 0x00000000000079c5 */ /* 0x000fe20000000000 */
[----:B------:R-:W-:Y:S01]  /*1250*/  UMOV UR9, 0x40000040 ;  /* 0x4000004000097882 */ /* 0x000fe20000000000 */
[----:B------:R-:W-:Y:S01]  /*1260*/  UMOV UR11, 0x40000040 ;  /* 0x40000040000b7882 */ /* 0x000fe20000000000 */
[----:B------:R-:W-:-:S04]  /*1270*/  USHF.R.U32.HI UR4, URZ, 0x4, UR4 ;  /* 0x000000043f047899 */ /* 0x000fc80008011604 */
[----:B------:R-:W-:Y:S02]  /*1280*/  ULOP3.LUT UR5, UR4, 0x3fff, URZ, 0xc0, !UPT ;  /* 0x00003fff04057892 */ /* 0x000fe4000f8ec03f */
[----:B------:R-:W-:Y:S02]  /*1290*/  ULOP3.LUT UR4, UR41, 0x10000, URZ, 0xfc, !UPT ;  /* 0x0001000029047892 */ /* 0x000fe4000f8efc3f */
[----:B------:R-:W-:Y:S02]  /*12a0*/  ULOP3.LUT UR5, UR5, 0x10000, URZ, 0xfc, !UPT ;  /* 0x0001000005057892 */ /* 0x000fe4000f8efc3f */
[----:B------:R-:W-:Y:S02]  /*12b0*/  ULEA UR6, UR39, UR4, 0xb ;  /* 0x0000000427067291 */ /* 0x000fe4000f8e583f */
[----:B------:R-:W-:-:S05]  /*12c0*/  ULEA UR7, UR39, UR5, 0xa ;  /* 0x0000000527077291 */ /* 0x000fca000f8e503f */
[----:B------:R-:W-:Y:S02]  /*12d0*/  UMOV UR8, UR6 ;  /* 0x0000000600087c82 */ /* 0x000fe40008000000 */
[----:B------:R-:W-:Y:S02]  /*12e0*/  UMOV UR10, UR7 ;  /* 0x00000007000a7c82 */ /* 0x000fe40008000000 */
[----:B------:R-:W-:Y:S01]  /*12f0*/  HGMMA.64x128x8.F32.TF32 R88, gdesc[UR8], RZ, !UPT, gsb0 ;  /* 0x05e00000085879f0 */ /* 0x000fe2000c0028ff */
[----:B------:R-:W-:Y:S01]  /*1300*/  UIADD3 UR8, UR6, 0x400, URZ ;  /* 0x0000040006087890 */ /* 0x000fe2000fffe03f */
[----:B------:R-:W-:Y:S01]  /*1310*/  UMOV UR9, 0x40000040 ;  /* 0x4000004000097882 */ /* 0x000fe20000000000 */
[----:B------:R-:W-:Y:S02]  /*1320*/  WARPGROUP.DEPBAR.LE gsb0, 0x0 ;  /* 0x00008000000079c5 */ /* 0x000fe40000010000 */
[----:B------:R-:W-:-:S07]  /*1330*/  WARPGROUP.ARRIVE ;  /* 0x00000000000079c5 */ /* 0x000fce0000000000 */
[----:B------:R-:W-:Y:S01]  /*1340*/  HGMMA.64x128x8.F32.TF32 R24, gdesc[UR8], RZ, !UPT, gsb0 ;  /* 0x05e00000081879f0 */ /* 0x000fe2000c0028ff */
[----:B------:R-:W-:Y:S02]  /*1350*/  UIADD3 UR8, UR6, 0x2, URZ ;  /* 0x0000000206087890 */ /* 0x000fe4000fffe03f */
[----:B------:R-:W-:Y:S01]  /*1360*/  UIADD3 UR10, UR7, 0x2, URZ ;  /* 0x00000002070a7890 */ /* 0x000fe2000fffe03f */
[----:B------:R-:W-:Y:S01]  /*1370*/  UMOV UR9, 0x40000040 ;  /* 0x4000004000097882 */ /* 0x000fe20000000000 */
[----:B------:R-:W-:Y:S01]  /*1380*/  UMOV UR11, 0x40000040 ;  /* 0x40000040000b7882 */ /* 0x000fe20000000000 */
[----:B------:R-:W-:Y:S02]  /*1390*/  WARPGROUP.DEPBAR.LE gsb0, 0x0 ;  /* 0x00008000000079c5 */ /* 0x000fe40000010000 */
[----:B------:R-:W-:-:S06]  /*13a0*/  WARPGROUP.ARRIVE ;  /* 0x00000000000079c5 */ /* 0x000fcc0000000000 */
[----:B------:R-:W-:Y:S01]  /*13b0*/  HGMMA.64x128x8.F32.TF32 R88, gdesc[UR8], R88, gsb0 ;  /* 0x05e00000085879f0 */ /* 0x000fe20008002858 */
[----:B------:R-:W-:Y:S01]  /*13c0*/  UIADD3 UR8, UR6, 0x402, URZ ;  /* 0x0000040206087890 */ /* 0x000fe2000fffe03f */
[----:B------:R-:W-:Y:S01]  /*13d0*/  UMOV UR9, 0x40000040 ;  /* 0x4000004000097882 */ /* 0x000fe20000000000 */
[----:B------:R-:W-:Y:S02]  /*13e0*/  WARPGROUP.DEPBAR.LE gsb0, 0x0 ;  /* 0x00008000000079c5 */ /* 0x000fe40000010000 */
[----:B------:R-:W-:-:S07]  /*13f0*/  WARPGROUP.ARRIVE ;  /* 0x00000000000079c5 */ /* 0x000fce0000000000 */
[----:B------:R-:W-:Y:S01]  /*1400*/  HGMMA.64x128x8.F32.TF32 R24, gdesc[UR8], R24, gsb0 ;  /* 0x05e00000081879f0 */ /* 0x000fe20008002818 */
        /* <DEDUP_REMOVED lines=23> */
[----:B------:R-:W-:Y:S03]  /*1580*/  HGMMA.64x128x8.F32.TF32 R24, gdesc[UR8], R24, gsb0 ;  /* 0x05e00000081879f0 */ /* 0x000fe60008002818 */
[----:B------:R-:W-:Y:S02]  /*1590*/  WARPGROUP.DEPBAR.LE gsb0, 0x0 ;  /* 0x00008000000079c5 */ /* 0x000fe40000010000 */
[----:B------:R-:W-:Y:S05]  /*15a0*/  @!P1 BRA `(.L_x_18) ;  /* 0x0000000400689947 */ /* 0x000fea0003800000 */
[----:B------:R-:W-:-:S04]  /*15b0*/  UIADD3 UR6, UR39, 0x1, URZ ;  /* 0x0000000127067890 */ /* 0x000fc8000fffe03f */
[----:B------:R-:W-:-:S04]  /*15c0*/  UISETP.NE.AND UP0, UPT, UR6, 0x2, UPT ;  /* 0x000000020600788c */ /* 0x000fc8000bf05270 */
[----:B------:R-:W-:Y:S02]  /*15d0*/  USEL UR7, URZ, 0x1, UP0 ;  /* 0x000000013f077887 */ /* 0x000fe40008000000 */
[----:B------:R-:W-:Y:S02]  /*15e0*/  USEL UR6, UR6, URZ, UP0 ;  /* 0x0000003f06067287 */ /* 0x000fe40008000000 */
[----:B------:R-:W-:-:S06]  /*15f0*/  ULOP3.LUT UR7, UR38, UR7, URZ, 0x3c, !UPT ;  /* 0x0000000726077292 */ /* 0x000fcc000f8e3c3f */
[----:B01----:R-:W-:Y:S01]  /*1600*/  IMAD.U32 R5, RZ, RZ, UR7 ;  /* 0x00000007ff057e24 */ /* 0x003fe2000f8e00ff */
[----:B------:R-:W-:-:S06]  /*1610*/  UMOV UR7, UR39 ;  /* 0x0000002700077c82 */ /* 0x000fcc0008000000 */
.L_x_25:
[----:B01----:R-:W-:Y:S05]  /*1620*/  @!P0 BRA `(.L_x_19) ;  /* 0x0000000000048947 */ /* 0x003fea0003800000 */
[----:B------:R-:W-:Y:S01]  /*1630*/  BPT.TRAP 0x1 ;  /* 0x000000040000795c */ /* 0x000fe20000300000 */
.L_x_19:
[----:B------:R-:W0:Y:S01]  /*1640*/  S2UR UR9, SR_CgaCtaId ;  /* 0x00000000000979c3 */ /* 0x000e220000008800 */
[----:B------:R-:W-:Y:S01]  /*1650*/  UMOV UR8, 0x400 ;  /* 0x0000040000087882 */ /* 0x000fe20000000000 */
[----:B------:R-:W-:Y:S01]  /*1660*/  SHF.L.U32 R3, R5, 0x1f, RZ ;  /* 0x0000001f05037819 */ /* 0x000fe200000006ff */
[----:B0-----:R-:W-:-:S04]  /*1670*/  ULEA UR14, UR9, UR8, 0x18 ;  /* 0x00000008090e7291 */ /* 0x001fc8000f8ec03f */
[----:B------:R-:W-:-:S09]  /*1680*/  ULEA UR8, UR6, UR14, 0x3 ;  /* 0x0000000e06087291 */ /* 0x000fd2000f8e183f */
[----:B------:R0:W1:Y:S01]  /*1690*/  SYNCS.PHASECHK.TRANS64.TRYWAIT P1, [UR8], R3 ;  /* 0x00000003ff0075a7 */ /* 0x0000620008020148 */
[----:B------:R-:W-:Y:S05]  /*16a0*/  @!P0 BRA `(.L_x_20) ;  /* 0x0000000000048947 */ /* 0x000fea0003800000 */
[----:B------:R-:W-:Y:S01]  /*16b0*/  BPT.TRAP 0x1 ;  /* 0x000000040000795c */ /* 0x000fe20000300000 */
.L_x_20:
[----:B-1----:R-:W-:Y:S05]  /*16c0*/  @P1 BRA `(.L_x_21) ;  /* 0x0000000000081947 */ /* 0x002fea0003800000 */
[----:B------:R-:W1:Y:S02]  /*16d0*/  SYNCS.PHASECHK.TRANS64.TRYWAIT P1, [UR8], R3 ;  /* 0x00000003ff0075a7 */ /* 0x000e640008020148 */
[----:B-1----:R-:W-:Y:S05]  /*16e0*/  @!P1 BRA `(.L_x_22) ;  /* 0x000000a4007c9947 */ /* 0x002fea0003800000 */
.L_x_21:
[----:B------:R-:W-:Y:S01]  /*16f0*/  ULEA UR12, UR6, UR4, 0xb ;  /* 0x00000004060c7291 */ /* 0x000fe2000f8e583f */
[----:B------:R-:W-:Y:S01]  /*1700*/  WARPGROUP.ARRIVE ;  /* 0x00000000000079c5 */ /* 0x000fe20000000000 */
[----:B------:R-:W-:Y:S01]  /*1710*/  ULEA UR13, UR6, UR5, 0xa ;  /* 0x00000005060d7291 */ /* 0x000fe2000f8e503f */
[----:B------:R-:W-:Y:S01]  /*1720*/  UMOV UR9, 0x40000040 ;  /* 0x4000004000097882 */ /* 0x000fe20000000000 */
[----:B------:R-:W-:-:S03]  /*1730*/  UMOV UR11, 0x40000040 ;  /* 0x40000040000b7882 */ /* 0x000fc60000000000 */
[----:B------:R-:W-:Y:S02]  /*1740*/  UMOV UR8, UR12 ;  /* 0x0000000c00087c82 */ /* 0x000fe40008000000 */
[----:B------:R-:W-:Y:S02]  /*1750*/  UMOV UR10, UR13 ;  /* 0x0000000d000a7c82 */ /* 0x000fe40008000000 */
        /* <DEDUP_REMOVED lines=44> */
[----:B------:R-:W-:Y:S01]  /*1a20*/  BPT.TRAP 0x1 ;  /* 0x000000040000795c */ /* 0x000fe20000300000 */
.L_x_23:
[----:B------:R-:W-:Y:S01]  /*1a30*/  ULEA UR8, UR7, UR14, 0x3 ;  /* 0x0000000e07087291 */ /* 0x000fe2000f8e183f */
[----:B------:R-:W-:-:S03]  /*1a40*/  ISETP.GT.U32.AND P1, PT, R19, 0x1, PT ;  /* 0x000000011300780c */ /* 0x000fc60003f24070 */
[----:B------:R-:W-:-:S04]  /*1a50*/  UIADD3 UR8, UR8, 0x10, URZ ;  /* 0x0000001008087890 */ /* 0x000fc8000fffe03f */
[----:B------:R-:W-:-:S09]  /*1a60*/  UPRMT UR8, URZ, 0x654, UR8 ;  /* 0x000006543f087896 */ /* 0x000fd20008000008 */
[----:B------:R-:W-:Y:S01]  /*1a70*/  SYNCS.ARRIVE.TRANS64.RED.A1T0 RZ, [UR8], RZ ;  /* 0x000000ffffff79a7 */ /* 0x000fe20008100408 */
[----:B------:R-:W-:Y:S05]  /*1a80*/  @P1 BRA `(.L_x_24) ;  /* 0x0000000000041947 */ /* 0x000fea0003800000 */
[----:B------:R-:W-:Y:S01]  /*1a90*/  BPT.TRAP 0x1 ;  /* 0x000000040000795c */ /* 0x000fe20000300000 */
.L_x_24:
[----:B------:R-:W-:Y:S01]  /*1aa0*/  UIADD3 UR6, UR6, 0x1, URZ ;  /* 0x0000000106067890 */ /* 0x000fe2000fffe03f */
[C---:B------:R-:W-:Y:S01]  /*1ab0*/  ISETP.GT.AND P1, PT, R0.reuse, 0x1, PT ;  /* 0x000000010000780c */ /* 0x040fe20003f24270 */
[----:B------:R-:W-:Y:S01]  /*1ac0*/  UIADD3 UR7, UR7, 0x1, URZ ;  /* 0x0000000107077890 */ /* 0x000fe2000fffe03f */
[----:B------:R-:W-:Y:S01]  /*1ad0*/  VIADD R0, R0, 0xffffffff ;  /* 0xffffffff00007836 */ /* 0x000fe20000000000 */
[----:B------:R-:W-:Y:S02]  /*1ae0*/  UISETP.NE.AND UP0, UPT, UR6, 0x2, UPT ;  /* 0x000000020600788c */ /* 0x000fe4000bf05270 */
[----:B------:R-:W-:Y:S02]  /*1af0*/  UISETP.NE.AND UP1, UPT, UR7, 0x2, UPT ;  /* 0x000000020700788c */ /* 0x000fe4000bf25270 */
[----:B------:R-:W-:Y:S02]  /*1b00*/  USEL UR8, URZ, 0x1, UP0 ;  /* 0x000000013f087887 */ /* 0x000fe40008000000 */
[----:B------:R-:W-:-:S02]  /*1b10*/  USEL UR6, UR6, URZ, UP0 ;  /* 0x0000003f06067287 */ /* 0x000fc40008000000 */
[----:B------:R-:W-:Y:S02]  /*1b20*/  USEL UR7, UR7, URZ, UP1 ;  /* 0x0000003f07077287 */ /* 0x000fe40008800000 */
[----:B------:R-:W-:Y:S01]  /*1b30*/  LOP3.LUT R5, R5, UR8, RZ, 0x3c, !PT ;  /* 0x0000000805057c12 */ /* 0x000fe2000f8e3cff */
[----:B------:R-:W-:Y:S09]  /*1b40*/  @P1 BRA `(.L_x_25) ;  /* 0xfffffff800b41947 */ /* 0x000ff2000383ffff */
.L_x_18:
[----:B------:R-:W2:Y:S02]  /*1b50*/  LDC R0, c[0x0][0x28c] ;  /* 0x0000a300ff007b82 */ /* 0x000ea40000000800 */
[----:B--2---:R-:W-:-:S13]  /*1b60*/  ISETP.GE.AND P1, PT, R0, 0x1, PT ;  /* 0x000000010000780c */ /* 0x004fda0003f26270 */
[----:B------:R-:W-:Y:S05]  /*1b70*/  @!P1 BRA `(.L_x_26) ;  /* 0x0000000000409947 */ /* 0x000fea0003800000 */
[----:B------:R-:W-:Y:S05]  /*1b80*/  @!P0 BRA `(.L_x_27) ;  /* 0x0000000000048947 */ /* 0x000fea0003800000 */
[----:B------:R-:W-:Y:S01]  /*1b90*/  BPT.TRAP 0x1 ;  /* 0x000000040000795c */ /* 0x000fe20000300000 */
.L_x_27:
[----:B------:R-:W2:Y:S01]  /*1ba0*/  S2UR UR6, SR_CgaCtaId ;  /* 0x00000000000679c3 */ /* 0x000ea20000008800 */
[----:B------:R-:W-:Y:S01]  /*1bb0*/  UISETP.LT.AND UP0, UPT, UR40, 0x1, UPT ;  /* 0x000000012800788c */ /* 0x000fe2000bf01270 */
[----:B------:R-:W-:Y:S01]  /*1bc0*/  ISETP.GT.U32.AND P0, PT, R19, 0x1, PT ;  /* 0x000000011300780c */ /* 0x000fe20003f04070 */
[----:B------:R-:W-:Y:S02]  /*1bd0*/  UMOV UR5, 0x400 ;  /* 0x0000040000057882 */ /* 0x000fe40000000000 */
[----:B------:R-:W-:-:S04]  /*1be0*/  USEL UR4, UR40, 0x1, UP0 ;  /* 0x0000000128047887 */ /* 0x000fc80008000000 */
[----:B------:R-:W-:-:S04]  /*1bf0*/  UIADD3 UR4, UR39, UR40, -UR4 ;  /* 0x0000002827047290 */ /* 0x000fc8000fffe804 */
[----:B------:R-:W-:-:S04]  /*1c00*/  USHF.L.U32 UR4, UR4, 0x3, URZ ;  /* 0x0000000304047899 */ /* 0x000fc8000800063f */
[----:B------:R-:W-:Y:S02]  /*1c10*/  ULOP3.LUT UR4, UR4, 0x8, URZ, 0xc0, !UPT ;  /* 0x0000000804047892 */ /* 0x000fe4000f8ec03f */
[----:B--2---:R-:W-:-:S04]  /*1c20*/  ULEA UR5, UR6, UR5, 0x18 ;  /* 0x0000000506057291 */ /* 0x004fc8000f8ec03f */
[----:B------:R-:W-:-:S04]  /*1c30*/  UIADD3 UR4, UR5, 0x10, UR4 ;  /* 0x0000001005047890 */ /* 0x000fc8000fffe004 */
[----:B------:R-:W-:-:S09]  /*1c40*/  UPRMT UR4, URZ, 0x654, UR4 ;  /* 0x000006543f047896 */ /* 0x000fd20008000004 */
[----:B------:R-:W-:Y:S01]  /*1c50*/  SYNCS.ARRIVE.TRANS64.RED.A1T0 RZ, [UR4], RZ ;  /* 0x000000ffffff79a7 */ /* 0x000fe20008100404 */
[----:B------:R-:W-:Y:S05]  /*1c60*/  @P0 BRA `(.L_x_26) ;  /* 0x0000000000040947 */ /* 0x000fea0003800000 */
[----:B------:R-:W-:Y:S01]  /*1c70*/  BPT.TRAP 0x1 ;  /* 0x000000040000795c */ /* 0x000fe20000300000 */
.L_x_26:
[----:B------:R-:W2:Y:S01]  /*1c80*/  LDC R6, c[0x0][0x288] ;  /* 0x0000a200ff067b82 */ /* 0x000ea20000000800 */
[----:B01----:R-:W-:Y:S01]  /*1c90*/  LOP3.LUT R4, R18, 0x60, RZ, 0xc0, !PT ;  /* 0x0000006012047812 */ /* 0x003fe200078ec0ff */
[----:B------:R-:W-:Y:S01]  /*1ca0*/  UIADD3 UR39, UR40, UR39, URZ ;  /* 0x0000002728277290 */ /* 0x000fe2000fffe03f */
[----:B------:R-:W-:Y:S01]  /*1cb0*/  LOP3.LUT R0, R22, 0x1, RZ, 0xc0, !PT ;  /* 0x0000000116007812 */ /* 0x000fe200078ec0ff */
[----:B------:R-:W-:Y:S01]  /*1cc0*/  IMAD.SHL.U32 R13, R153, 0x80, RZ ;  /* 0x00000080990d7824 */ /* 0x000fe200078e00ff */
[----:B------:R-:W-:Y:S01]  /*1cd0*/  SHF.R.U32.HI R3, RZ, 0x2, R18 ;  /* 0x00000002ff037819 */ /* 0x000fe20000011612 */
[----:B------:R-:W-:Y:S01]  /*1ce0*/  USHF.R.U32.HI UR4, URZ, 0x1, UR39 ;  /* 0x000000013f047899 */ /* 0x000fe20008011627 */
[----:B------:R-:W-:Y:S01]  /*1cf0*/  SHF.R.U32.HI R10, RZ, 0x1, R4 ;  /* 0x00000001ff0a7819 */ /* 0x000fe20000011604 */
[----:B------:R-:W-:Y:S01]  /*1d00*/  IMAD.SHL.U32 R4, R0, 0x40, RZ ;  /* 0x0000004000047824 */ /* 0x000fe200078e00ff */
[----:B------:R-:W-:Y:S01]  /*1d10*/  LOP3.LUT R3, R3, 0x7, RZ, 0xc0, !PT ;  /* 0x0000000703037812 */ /* 0x000fe200078ec0ff */
[----:B------:R-:W-:Y:S01]  /*1d20*/  IMAD.SHL.U32 R15, R152, 0x100, RZ ;  /* 0x00000100980f7824 */ /* 0x000fe200078e00ff */
[----:B------:R-:W-:Y:S01]  /*1d30*/  ULOP3.LUT UR4, UR4, 0x1, URZ, 0xc0, !UPT ;  /* 0x0000000104047892 */ /* 0x000fe2000f8ec03f */
[----:B------:R-:W-:Y:S01]  /*1d40*/  SHF.R.S32.HI R21, RZ, 0x1f, R23 ;  /* 0x0000001fff157819 */ /* 0x000fe20000011417 */
[----:B------:R-:W-:Y:S01]  /*1d50*/  ULDC UR8, c[0x0][0x284] ;  /* 0x0000a10000087ab9 */ /* 0x000fe20000000800 */
[--C-:B------:R-:W-:Y:S01]  /*1d60*/  IADD3 R5, RZ, -R10, -R3.reuse ;  /* 0x8000000aff057210 */ /* 0x100fe20007ffe803 */
[----:B------:R-:W-:Y:S01]  /*1d70*/  UISETP.GT.U32.AND UP1, UPT, UR39, 0x1, UPT ;  /* 0x000000012700788c */ /* 0x000fe2000bf24070 */
[----:B------:R-:W-:Y:S01]  /*1d80*/  LOP3.LUT R3, R4, 0x40, R3, 0xe2, !PT ;  /* 0x0000004004037812 */ /* 0x000fe200078ee203 */
[----:B------:R-:W-:Y:S01]  /*1d90*/  UISETP.NE.U32.AND UP0, UPT, UR4, 0x1, UPT ;  /* 0x000000010400788c */ /* 0x000fe2000bf05070 */
[----:B------:R-:W-:Y:S01]  /*1da0*/  LOP3.LUT R4, R18, 0x3, RZ, 0xc0, !PT ;  /* 0x0000000312047812 */ /* 0x000fe200078ec0ff */
[----:B------:R-:W-:Y:S01]  /*1db0*/  ULDC.64 UR6, c[0x0][0x5d0] ;  /* 0x0001740000067ab9 */ /* 0x000fe20000000a00 */
[----:B------:R-:W-:Y:S01]  /*1dc0*/  UISETP.LT.U32.AND UP1, UPT, UR40, 0x2, UP1 ;  /* 0x000000022800788c */ /* 0x000fe20008f21070 */
[----:B------:R-:W-:Y:S01]  /*1dd0*/  IMAD.WIDE R8, R152, 0x100, RZ ;  /* 0x0000010098087825 */ /* 0x000fe200078e02ff */
[----:B------:R-:W-:Y:S01]  /*1de0*/  UISETP.GT.U32.AND UP0, UPT, UR40, 0x1, !UP0 ;  /* 0x000000012800788c */ /* 0x000fe2000c704070 */
[----:B--2---:R-:W-:-:S02]  /*1df0*/  ISETP.GE.AND P0, PT, R13, R6, PT ;  /* 0x000000060d00720c */ /* 0x004fc40003f06270 */
[----:B------:R-:W-:Y:S01]  /*1e00*/  IMAD R12, R4, -0x2, R6 ;  /* 0xfffffffe040c7824 */ /* 0x000fe200078e0206 */
[----:B------:R-:W-:Y:S01]  /*1e10*/  USEL UR5, URZ, 0x1, !UP1 ;  /* 0x000000013f057887 */ /* 0x000fe2000c800000 */
[----:B------:R-:W-:Y:S01]  /*1e20*/  IMAD.SHL.U32 R6, R18, 0x2, RZ ;  /* 0x0000000212067824 */ /* 0x000fe200078e00ff */
[----:B------:R-:W-:Y:S01]  /*1e30*/  ISETP.GE.OR P0, PT, R15, UR8, P0 ;  /* 0x000000080f007c0c */ /* 0x000fe20008706670 */
[----:B------:R-:W-:Y:S01]  /*1e40*/  IMAD R4, R21, UR6, RZ ;  /* 0x0000000615047c24 */ /* 0x000fe2000f8e02ff */
[----:B------:R-:W-:Y:S01]  /*1e50*/  USEL UR4, URZ, 0x1, !UP0 ;  /* 0x000000013f047887 */ /* 0x000fe2000c000000 */
[----:B------:R-:W-:Y:S01]  /*1e60*/  IMAD R0, R0, -0x40, R5 ;  /* 0xffffffc000007824 */ /* 0x000fe200078e0205 */
[----:B------:R-:W-:Y:S01]  /*1e70*/  LOP3.LUT R6, R13, 0x6, R6, 0xf8, !PT ;  /* 0x000000060d067812 */ /* 0x000fe200078ef806 */
[----:B------:R-:W-:Y:S01]  /*1e80*/  IMAD R11, R23, UR7, R4 ;  /* 0x00000007170b7c24 */ /* 0x000fe2000f8e0204 */
[----:B------:R-:W-:Y:S01]  /*1e90*/  LOP3.LUT R153, R8, R3, R10, 0xfe, !PT ;  /* 0x0000000308997212 */ /* 0x000fe200078efe0a */
[----:B------:R-:W-:Y:S01]  /*1ea0*/  ULOP3.LUT UR39, UR39, 0x1, URZ, 0xc0, !UPT ;  /* 0x0000000127277892 */ /* 0x000fe2000f8ec03f */
[----:B------:R-:W-:Y:S01]  /*1eb0*/  SHF.R.S32.HI R7, RZ, 0x1f, R6 ;  /* 0x0000001fff077819 */ /* 0x000fe20000011406 */
[----:B------:R-:W-:Y:S01]  /*1ec0*/  ULOP3.LUT UR38, UR4, UR38, UR5, 0x96, !UPT ;  /* 0x0000002604267292 */ /* 0x000fe2000f8e9605 */
[----:B------:R-:W-:Y:S01]  /*1ed0*/  IADD3 R3, -R15, UR8, R0 ;  /* 0x000000080f037c10 */ /* 0x000fe2000fffe100 */
[----:B------:R-:W-:-:S02]  /*1ee0*/  IMAD.IADD R0, R12, 0x1, -R13 ;  /* 0x000000010c007824 */ /* 0x000fc400078e0a0d */
[----:B------:R-:W-:-:S04]  /*1ef0*/  IMAD.WIDE.U32 R4, R23, UR6, R6 ;  /* 0x0000000617047c25 */ /* 0x000fc8000f8e0006 */
[----:B------:R-:W-:Y:S02]  /*1f00*/  IMAD.IADD R11, R5, 0x1, R11 ;  /* 0x00000001050b7824 */ /* 0x000fe400078e020b */
[----:B------:R-:W-:Y:S02]  /*1f10*/  IMAD.MOV.U32 R152, RZ, RZ, -0x1 ;  /* 0xffffffffff987424 */ /* 0x000fe400078e00ff */
[----:B------:R-:W-:Y:S01]  /*1f20*/  IMAD.MOV.U32 R10, RZ, RZ, R4 ;  /* 0x000000ffff0a7224 */ /* 0x000fe200078e0004 */
[----:B------:R-:W-:Y:S06]  /*1f30*/  @P0 BRA `(.L_x_28) ;  /* 0x0000008000640947 */ /* 0x000fec0003800000 */
[----:B------:R-:W0:Y:S01]  /*1f40*/  LDC.64 R4, c[0x0][0x5c8] ;  /* 0x00017200ff047b82 */ /* 0x000e220000000a00 */
[----:B-----5:R-:W-:Y:S01]  /*1f50*/  FSETP.NEU.AND P0, PT, R155, RZ, PT ;  /* 0x000000ff9b00720b */ /* 0x020fe20003f0d000 */
[----:B------:R-:W-:Y:S01]  /*1f60*/  BSSY B0, `(.L_x_28) ;  /* 0x0000816000007945 */ /* 0x000fe20003800000 */
[----:B------:R-:W-:-:S04]  /*1f70*/  ISETP.GT.AND P3, PT, R3, RZ, PT ;  /* 0x000000ff0300720c */ /* 0x000fc80003f64270 */
[----:B------:R-:W-:Y:S01]  /*1f80*/  ISETP.GT.AND P2, PT, R0, RZ, P3 ;  /* 0x000000ff0000720c */ /* 0x000fe20001f44270 */
[-C--:B0-----:R-:W-:Y:S02]  /*1f90*/  IMAD R12, R9, R4.reuse, RZ ;  /* 0x00000004090c7224 */ /* 0x081fe400078e02ff */
[----:B------:R-:W-:-:S04]  /*1fa0*/  IMAD.WIDE.U32 R168, R153, R4, R10 ;  /* 0x0000000499a87225 */ /* 0x000fc800078e000a */
[----:B------:R-:W-:-:S04]  /*1fb0*/  IMAD R11, R153, R5, R12 ;  /* 0x00000005990b7224 */ /* 0x000fc800078e020c */
[----:B------:R-:W-:Y:S01]  /*1fc0*/  IMAD.IADD R171, R169, 0x1, R11 ;  /* 0x00000001a9ab7824 */ /* 0x000fe200078e020b */
[----:B------:R-:W-:Y:S06]  /*1fd0*/  @!P0 BRA `(.L_x_29) ;  /* 0x0000005c00148947 */ /* 0x000fec0003800000 */
[----:B------:R-:W0:Y:S01]  /*1fe0*/  LDC.64 R12, c[0x0][0x5b8] ;  /* 0x00016e00ff0c7b82 */ /* 0x000e220000000a00 */
[----:B------:R-:W-:-:S07]  /*1ff0*/  ULDC.64 UR4, c[0x0][0x5c0] ;  /* 0x0001700000047ab9 */ /* 0x000fce0000000a00 */
[----:B------:R-:W1:Y:S08]  /*2000*/  LDC.64 R14, c[0x0][0x5b0] ;  /* 0x00016c00ff0e7b82 */ /* 0x000e700000000a00 */
[----:B------:R-:W2:Y:S01]  /*2010*/  LDC.64 R10, c[0x0][0x5a8] ;  /* 0x00016a00ff0a7b82 */ /* 0x000ea20000000a00 */
[----:B0-----:R-:W-:-:S04]  /*2020*/  IMAD R20, R21, R12, RZ ;  /* 0x0000000c15147224 */ /* 0x001fc800078e02ff */
[C---:B------:R-:W-:Y:S02]  /*2030*/  IMAD R13, R23.reuse, R13, R20 ;  /* 0x0000000d170d7224 */ /* 0x040fe400078e0214 */
[----:B------:R-:W-:-:S04]  /*2040*/  IMAD.WIDE.U32 R20, R23, R12, R6 ;  /* 0x0000000c17147225 */ /* 0x000fc800078e0006 */
[----:B-1----:R-:W-:Y:S02]  /*2050*/  IMAD R156, R9, R14, RZ ;  /* 0x0000000e099c7224 */ /* 0x002fe400078e02ff */
[----:B------:R-:W-:Y:S02]  /*2060*/  IMAD.IADD R157, R21, 0x1, R13 ;  /* 0x00000001159d7824 */ /* 0x000fe400078e020d */
[----:B------:R-:W-:Y:S02]  /*2070*/  IMAD R173, R153, R15, R156 ;  /* 0x0000000f99ad7224 */ /* 0x000fe400078e029c */
[----:B------:R-:W-:-:S04]  /*2080*/  IMAD.MOV.U32 R156, RZ, RZ, R20 ;  /* 0x000000ffff9c7224 */ /* 0x000fc800078e0014 */
[----:B------:R-:W-:-:S04]  /*2090*/  IMAD.WIDE.U32 R158, R153, R14, R156 ;  /* 0x0000000e999e7225 */ /* 0x000fc800078e009c */
[----:B------:R-:W-:Y:S01]  /*20a0*/  IMAD.IADD R159, R159, 0x1, R173 ;  /* 0x000000019f9f7824 */ /* 0x000fe200078e02ad */
[----:B--2---:R-:W-:-:S04]  /*20b0*/  LEA R160, P0, R158, R10, 0x2 ;  /* 0x0000000a9ea07211 */ /* 0x004fc800078010ff */
[----:B------:R-:W-:-:S05]  /*20c0*/  LEA.HI.X R161, R158, R11, R159, 0x2, P0 ;  /* 0x0000000b9ea17211 */ /* 0x000fca00000f149f */
[----:B------:R0:W2:Y:S01]  /*20d0*/  @P2 LDG.E.LTC128B R167, desc[UR36][R160.64] ;  /* 0x00000024a0a72981 */ /* 0x0000a2000c1e1920 */
[----:B------:R-:W-:Y:S01]  /*20e0*/  LEA R158, P0, R168, UR4, 0x2 ;  /* 0x00000004a89e7c11 */ /* 0x000fe2000f8010ff */
[----:B------:R-:W-:Y:S01]  /*20f0*/  IMAD.WIDE.U32 R162, R153, R14, R6 ;  /* 0x0000000e99a27225 */ /* 0x000fe200078e0006 */
[----:B------:R-:W-:Y:S01]  /*2100*/  ISETP.GT.AND P1, PT, R0, 0x1, P3 ;  /* 0x000000010000780c */ /* 0x000fe20001f24270 */
[----:B------:R-:W-:Y:S01]  /*2110*/  BSSY B1, `(.L_x_30) ;  /* 0x0000011000017945 */ /* 0x000fe20003800000 */
[----:B------:R-:W-:Y:S01]  /*2120*/  LEA.HI.X R159, R168, UR5, R171, 0x2, P0 ;  /* 0x00000005a89f7c11 */ /* 0x000fe200080f14ab */
[----:B------:R-:W-:Y:S01]  /*2130*/  IMAD.IADD R163, R173, 0x1, R163 ;  /* 0x00000001ada37824 */ /* 0x000fe200078e02a3 */
[C---:B0-----:R-:W-:Y:S01]  /*2140*/  SHF.L.U64.HI R161, R14.reuse, 0x3, R15 ;  /* 0x000000030ea17819 */ /* 0x041fe2000001020f */
[----:B------:R-:W-:-:S04]  /*2150*/  IMAD.SHL.U32 R160, R14, 0x8, RZ ;  /* 0x000000080ea07824 */ /* 0x000fc800078e00ff */
[----:B------:R-:W-:Y:S01]  /*2160*/  IMAD.WIDE.U32 R170, R153, R14, R160 ;  /* 0x0000000e99aa7225 */ /* 0x000fe200078e00a0 */
[----:B--2---:R-:W-:-:S05]  /*2170*/  LOP3.LUT R164, R167, 0xffffe000, RZ, 0xc0, !PT ;  /* 0xffffe000a7a47812 */ /* 0x004fca00078ec0ff */
[----:B------:R-:W-:Y:S01]  /*2180*/  FMUL R169, R164, R155 ;  /* 0x0000009ba4a97220 */ /* 0x000fe20000400000 */
[----:B------:R-:W-:-:S04]  /*2190*/  IMAD.WIDE.U32 R164, R23, R12, R162 ;  /* 0x0000000c17a47225 */ /* 0x000fc800078e00a2 */
[----:B------:R-:W-:Y:S01]  /*21a0*/  FFMA R169, R88, R154, R169 ;  /* 0x0000009a58a97223 */ /* 0x000fe200000000a9 */
[----:B------:R-:W-:Y:S01]  /*21b0*/  IMAD.IADD R88, R13, 0x1, R165 ;  /* 0x000000010d587824 */ /* 0x000fe200078e02a5 */
[----:B------:R-:W-:-:S03]  /*21c0*/  LEA R162, P0, R164, R10, 0x2 ;  /* 0x0000000aa4a27211 */ /* 0x000fc600078010ff */
[----:B------:R-:W-:Y:S02]  /*21d0*/  F2FP.TF32.F32.PACK_B R169, R169 ;  /* 0x000000a9ffa9723e */ /* 0x000fe400024050ff */
[----:B------:R-:W-:-:S03]  /*21e0*/  LEA.HI.X R163, R164, R11, R88, 0x2, P0 ;  /* 0x0000000ba4a37211 */ /* 0x000fc600000f1458 */
[----:B------:R0:W-:Y:S01]  /*21f0*/  @P2 STG.E desc[UR36][R158.64], R169 ;  /* 0x000000a99e002986 */ /* 0x0001e2000c101924 */
[----:B------:R-:W-:Y:S05]  /*2200*/  @!P1 BRA `(.L_x_31) ;  /* 0x0000000000049947 */ /* 0x000fea0003800000 */
[----:B------:R1:W5:Y:S02]  /*2210*/  LDG.E.LTC128B R167, desc[UR36][R162.64+0x4] ;  /* 0x00000424a2a77981 */ /* 0x000364000c1e1920 */
.L_x_31:
[----:B------:R-:W-:Y:S05]  /*2220*/  BSYNC B1 ;  /* 0x0000000000017941 */ /* 0x000fea0003800000 */
.L_x_30:
[----:B-----5:R-:W-:Y:S01]  /*2230*/  LOP3.LUT R88, R167, 0xffffe000, RZ, 0xc0, !PT ;  /* 0xffffe000a7587812 */ /* 0x020fe200078ec0ff */
[----:B0-----:R-:W-:Y:S01]  /*2240*/  IMAD.IADD R169, R173, 0x1, R171 ;  /* 0x00000001ada97824 */ /* 0x001fe200078e02ab */
[----:B------:R-:W-:Y:S01]  /*2250*/  ISETP.GT.AND P0, PT, R3, 0x8, PT ;  /* 0x000000080300780c */ /* 0x000fe20003f04270 */
[----:B------:R-:W-:Y:S01]  /*2260*/  IMAD.MOV.U32 R172, RZ, RZ, R167 ;  /* 0x000000ffffac7224 */ /* 0x000fe200078e00a7 */
[----:B------:R-:W-:Y:S01]  /*2270*/  IADD3 R164, P4, R20, R170, RZ ;  /* 0x000000aa14a47210 */ /* 0x000fe20007f9e0ff */
[----:B------:R-:W-:Y:S01]  /*2280*/  FMUL R88, R88, R155 ;  /* 0x0000009b58587220 */ /* 0x000fe20000400000 */
[----:B------:R-:W-:-:S03]  /*2290*/  ISETP.GT.AND P2, PT, R0, RZ, P0 ;  /* 0x000000ff0000720c */ /* 0x000fc60000744270 */
[----:B------:R-:W-:Y:S01]  /*22a0*/  FFMA R173, R89, R154, R88 ;  /* 0x0000009a59ad7223 */ /* 0x000fe20000000058 */
[----:B------:R-:W-:Y:S01]  /*22b0*/  IMAD.X R165, R169, 0x1, R157, P4 ;  /* 0x00000001a9a57824 */ /* 0x000fe200020e069d */
[----:B------:R-:W-:-:S03]  /*22c0*/  LEA R88, P4, R164, R10, 0x2 ;  /* 0x0000000aa4587211 */ /* 0x000fc600078810ff */
[----:B------:R-:W-:Y:S02]  /*22d0*/  F2FP.TF32.F32.PACK_B R173, R173 ;  /* 0x000000adffad723e */ /* 0x000fe400024050ff */
[----:B------:R-:W-:-:S03]  /*22e0*/  LEA.HI.X R89, R164, R11, R165, 0x2, P4 ;  /* 0x0000000ba4597211 */ /* 0x000fc600020f14a5 */
[----:B------:R0:W-:Y:S04]  /*22f0*/  @P1 STG.E desc[UR36][R158.64+0x4], R173 ;  /* 0x000004ad9e001986 */ /* 0x0001e8000c101924 */
[----:B------:R2:W3:Y:S01]  /*2300*/  @P2 LDG.E.LTC128B R172, desc[UR36][R88.64] ;  /* 0x0000002458ac2981 */ /* 0x0004e2000c1e1920 */
[----:B------:R-:W-:Y:S01]  /*2310*/  IMAD.SHL.U32 R165, R4, 0x20, RZ ;  /* 0x0000002004a57824 */ /* 0x000fe200078e00ff */
[----:B------:R-:W-:Y:S01]  /*2320*/  IADD3 R170, P1, R6, R170, RZ ;  /* 0x000000aa06aa7210 */ /* 0x000fe20007f3e0ff */
[----:B------:R-:W-:Y:S03]  /*2330*/  BSSY B1, `(.L_x_32) ;  /* 0x0000011000017945 */ /* 0x000fe60003800000 */
[----:B------:R-:W-:Y:S01]  /*2340*/  IADD3 R168, P4, R165, R158, RZ ;  /* 0x0000009ea5a87210 */ /* 0x000fe20007f9e0ff */
[----:B------:R-:W-:Y:S01]  /*2350*/  IMAD.X R171, R7, 0x1, R169, P1 ;  /* 0x0000000107ab7824 */ /* 0x000fe200008e06a9 */
[----:B------:R-:W-:Y:S01]  /*2360*/  ISETP.GT.AND P1, PT, R0, 0x1, P0 ;  /* 0x000000010000780c */ /* 0x000fe20000724270 */
[----:B------:R-:W-:-:S03]  /*2370*/  IMAD.WIDE.U32 R170, R23, R12, R170 ;  /* 0x0000000c17aa7225 */ /* 0x000fc600078e00aa */
[----:B--2---:R-:W-:Y:S02]  /*2380*/  LEA R88, P5, R170, R10, 0x2 ;  /* 0x0000000aaa587211 */ /* 0x004fe400078a10ff */
[----:B---3--:R-:W-:-:S05]  /*2390*/  LOP3.LUT R164, R172, 0xffffe000, RZ, 0xc0, !PT ;  /* 0xffffe000aca47812 */ /* 0x008fca00078ec0ff */
[----:B------:R-:W-:-:S04]  /*23a0*/  FMUL R167, R164, R155 ;  /* 0x0000009ba4a77220 */ /* 0x000fc80000400000 */
[----:B------:R-:W-:Y:S01]  /*23b0*/  FFMA R175, R90, R154, R167 ;  /* 0x0000009a5aaf7223 */ /* 0x000fe200000000a7 */
[----:B------:R-:W-:Y:S01]  /*23c0*/  SHF.L.U64.HI R167, R4, 0x5, R5 ;  /* 0x0000000504a77819 */ /* 0x000fe20000010205 */
[----:B------:R-:W-:-:S03]  /*23d0*/  IMAD.IADD R90, R13, 0x1, R171 ;  /* 0x000000010d5a7824 */ /* 0x000fc600078e02ab */
[----:B------:R-:W-:Y:S01]  /*23e0*/  F2FP.TF32.F32.PACK_B R175, R175 ;  /* 0x000000afffaf723e */ /* 0x000fe200024050ff */
[----:B------:R-:W-:Y:S01]  /*23f0*/  IMAD.X R169, R167, 0x1, R159, P4 ;  /* 0x00000001a7a97824 */ /* 0x000fe200020e069f */
[----:B------:R-:W-:-:S04]  /*2400*/  LEA.HI.X R89, R170, R11, R90, 0x2, P5 ;  /* 0x0000000baa597211 */ /* 0x000fc800028f145a */
[----:B------:R0:W-:Y:S01]  /*2410*/  @P2 STG.E desc[UR36][R168.64], R175 ;  /* 0x000000afa8002986 */ /* 0x0001e2000c101924 */
[----:B------:R-:W-:Y:S05]  /*2420*/  @!P1 BRA `(.L_x_33) ;  /* 0x0000000000049947 */ /* 0x000fea0003800000 */
[----:B------:R2:W5:Y:S02]  /*2430*/  LDG.E.LTC128B R172, desc[UR36][R88.64+0x4] ;  /* 0x0000042458ac7981 */ /* 0x000564000c1e1920 */
.L_x_33:
[----:B------:R-:W-:Y:S05]  /*2440*/  BSYNC B1 ;  /* 0x0000000000017941 */ /* 0x000fea0003800000 */
.L_x_32:
[----:B-----5:R-:W-:Y:S01]  /*2450*/  LOP3.LUT R90, R172, 0xffffe000, RZ, 0xc0, !PT ;  /* 0xffffe000ac5a7812 */ /* 0x020fe200078ec0ff */
[----:B------:R-:W-:Y:S01]  /*2460*/  BSSY B1, `(.L_x_34) ;  /* 0x000000a000017945 */ /* 0x000fe20003800000 */
[----:B------:R-:W-:-:S03]  /*2470*/  ISETP.GT.AND P2, PT, R0, 0x8, P3 ;  /* 0x000000080000780c */ /* 0x000fc60001f44270 */
[----:B------:R-:W-:-:S04]  /*2480*/  FMUL R90, R90, R155 ;  /* 0x0000009b5a5a7220 */ /* 0x000fc80000400000 */
[----:B------:R-:W-:Y:S01]  /*2490*/  FFMA R171, R91, R154, R90 ;  /* 0x0000009a5bab7223 */ /* 0x000fe2000000005a */
[----:B------:R-:W-:Y:S02]  /*24a0*/  @P1 IMAD.MOV.U32 R90, RZ, RZ, R168 ;  /* 0x000000ffff5a1224 */ /* 0x000fe400078e00a8 */
[----:B------:R-:W-:Y:S02]  /*24b0*/  @P1 IMAD.MOV.U32 R91, RZ, RZ, R169 ;  /* 0x000000ffff5b1224 */ /* 0x000fe400078e00a9 */
[----:B------:R-:W-:-:S05]  /*24c0*/  F2FP.TF32.F32.PACK_B R171, R171 ;  /* 0x000000abffab723e */ /* 0x000fca00024050ff */
[----:B------:R3:W-:Y:S01]  /*24d0*/  @P1 STG.E desc[UR36][R90.64+0x4], R171 ;  /* 0x000004ab5a001986 */ /* 0x0007e2000c101924 */
[----:B------:R-:W-:Y:S05]  /*24e0*/  @!P2 BRA `(.L_x_35) ;  /* 0x000000000004a947 */ /* 0x000fea0003800000 */
[----:B------:R4:W5:Y:S02]  /*24f0*/  LDG.E.LTC128B R172, desc[UR36][R162.64+0x20] ;  /* 0x00002024a2ac7981 */ /* 0x000964000c1e1920 */
.L_x_35:
[----:B------:R-:W-:Y:S05]  /*2500*/  BSYNC B1 ;  /* 0x0000000000017941 */ /* 0x000fea0003800000 */
.L_x_34:
[----:B---3-5:R-:W-:Y:S01]  /*2510*/  LOP3.LUT R90, R172, 0xffffe000, RZ, 0xc0, !PT ;  /* 0xffffe000ac5a7812 */ /* 0x028fe200078ec0ff */
[----:B------:R-:W-:Y:S01]  /*2520*/  BSSY B1, `(.L_x_36) ;  /* 0x000000a000017945 */ /* 0x000fe20003800000 */
[----:B------:R-:W-:-:S03]  /*2530*/  ISETP.GT.AND P1, PT, R0, 0x9, P3 ;  /* 0x000000090000780c */ /* 0x000fc60001f24270 */
[----:B------:R-:W-:Y:S01]  /*2540*/  FMUL R91, R90, R155 ;  /* 0x0000009b5a5b7220 */ /* 0x000fe20000400000 */
[----:B------:R-:W-:-:S03]  /*2550*/  @P2 IMAD.MOV.U32 R90, RZ, RZ, R158 ;  /* 0x000000ffff5a2224 */ /* 0x000fc600078e009e */
[----:B------:R-:W-:Y:S01]  /*2560*/  FFMA R171, R92, R154, R91 ;  /* 0x0000009a5cab7223 */ /* 0x000fe2000000005b */
[----:B------:R-:W-:-:S04]  /*2570*/  @P2 IMAD.MOV.U32 R91, RZ, RZ, R159 ;  /* 0x000000ffff5b2224 */ /* 0x000fc800078e009f */
[----:B------:R-:W-:-:S05]  /*2580*/  F2FP.TF32.F32.PACK_B R171, R171 ;  /* 0x000000abffab723e */ /* 0x000fca00024050ff */
[----:B------:R3:W-:Y:S01]  /*2590*/  @P2 STG.E desc[UR36][R90.64+0x20], R171 ;  /* 0x000020ab5a002986 */ /* 0x0007e2000c101924 */
[----:B------:R-:W-:Y:S05]  /*25a0*/  @!P1 BRA `(.L_x_37) ;  /* 0x0000000000049947 */ /* 0x000fea0003800000 */
[----:B------:R0:W5:Y:S02]  /*25b0*/  LDG.E.LTC128B R172, desc[UR36][R162.64+0x24] ;  /* 0x00002424a2ac7981 */ /* 0x000164000c1e1920 */
.L_x_37:
[----:B------:R-:W-:Y:S05]  /*25c0*/  BSYNC B1 ;  /* 0x0000000000017941 */ /* 0x000fea0003800000 */
.L_x_36:
[----:B---3-5:R-:W-:Y:S01]  /*25d0*/  LOP3.LUT R90, R172, 0xffffe000, RZ, 0xc0, !PT ;  /* 0xffffe000ac5a7812 */ /* 0x028fe200078ec0ff */
[----:B------:R-:W-:Y:S01]  /*25e0*/  @P1 IMAD.MOV.U32 R91, RZ, RZ, R159 ;  /* 0x000000ffff5b1224 */ /* 0x000fe200078e009f */
[----:B------:R-:W-:Y:S01]  /*25f0*/  ISETP.GT.AND P2, PT, R0, 0x8, P0 ;  /* 0x000000080000780c */ /* 0x000fe20000744270 */
[----:B------:R-:W-:Y:S02]  /*2600*/  BSSY B1, `(.L_x_38) ;  /* 0x0000008000017945 */ /* 0x000fe40003800000 */
[----:B------:R-:W-:-:S04]  /*2610*/  FMUL R90, R90, R155 ;  /* 0x0000009b5a5a7220 */ /* 0x000fc80000400000 */
[----:B------:R-:W-:Y:S01]  /*2620*/  FFMA R93, R93, R154, R90 ;  /* 0x0000009a5d5d7223 */ /* 0x000fe2000000005a */
[----:B------:R-:W-:-:S04]  /*2630*/  @P1 IMAD.MOV.U32 R90, RZ, RZ, R158 ;  /* 0x000000ffff5a1224 */ /* 0x000fc800078e009e */
[----:B------:R-:W-:-:S05]  /*2640*/  F2FP.TF32.F32.PACK_B R93, R93 ;  /* 0x0000005dff5d723e */ /* 0x000fca00024050ff */
[----:B------:R3:W-:Y:S01]  /*2650*/  @P1 STG.E desc[UR36][R90.64+0x24], R93 ;  /* 0x0000245d5a001986 */ /* 0x0007e2000c101924 */
[----:B------:R-:W-:Y:S05]  /*2660*/  @!P2 BRA `(.L_x_39) ;  /* 0x000000000004a947 */ /* 0x000fea0003800000 */
[----:B------:R0:W5:Y:S02]  /*2670*/  LDG.E.LTC128B R172, desc[UR36][R88.64+0x20] ;  /* 0x0000202458ac7981 */ /* 0x000164000c1e1920 */
.L_x_39:
[----:B------:R-:W-:Y:S05]  /*2680*/  BSYNC B1 ;  /* 0x0000000000017941 */ /* 0x000fea0003800000 */
.L_x_38:
        /* <DEDUP_REMOVED lines=11> */
.L_x_41:
[----:B------:R-:W-:Y:S05]  /*2740*/  BSYNC B1 ;  /* 0x0000000000017941 */ /* 0x000fea0003800000 */
.L_x_40:
        /* <DEDUP_REMOVED lines=11> */
.L_x_43:
[----:B------:R-:W-:Y:S05]  /*2800*/  BSYNC B1 ;  /* 0x0000000000017941 */ /* 0x000fea0003800000 */
.L_x_42:
        /* <DEDUP_REMOVED lines=11> */
.L_x_45:
[----:B------:R-:W-:Y:S05]  /*28c0*/  BSYNC B1 ;  /* 0x0000000000017941 */ /* 0x000fea0003800000 */
.L_x_44:
        /* <DEDUP_REMOVED lines=11> */
.L_x_47:
[----:B------:R-:W-:Y:S05]  /*2980*/  BSYNC B1 ;  /* 0x0000000000017941 */ /* 0x000fea0003800000 */
.L_x_46:
        /* <DEDUP_REMOVED lines=11> */
.L_x_49:
[----:B------:R-:W-:Y:S05]  /*2a40*/  BSYNC B1 ;  /* 0x0000000000017941 */ /* 0x000fea0003800000 */
.L_x_48:
        /* <DEDUP_REMOVED lines=11> */
.L_x_51:
[----:B------:R-:W-:Y:S05]  /*2b00*/  BSYNC B1 ;  /* 0x0000000000017941 */ /* 0x000fea0003800000 */
.L_x_50:
        /* <DEDUP_REMOVED lines=11> */
.L_x_53:
[----:B------:R-:W-:Y:S05]  /*2bc0*/  BSYNC B1 ;  /* 0x0000000000017941 */ /* 0x000fea0003800000 */
.L_x_52:
        /* <DEDUP_REMOVED lines=11> */
.L_x_55:
[----:B------:R-:W-:Y:S05]  /*2c80*/  BSYNC B1 ;  /* 0x0000000000017941 */ /* 0x000fea0003800000 */
.L_x_54:
        /* <DEDUP_REMOVED lines=11> */
.L_x_57:
[----:B------:R-:W-:Y:S05]  /*2d40*/  BSYNC B1 ;  /* 0x0000000000017941 */ /* 0x000fea0003800000 */
.L_x_56:
        /* <DEDUP_REMOVED lines=11> */
.L_x_59:
[----:B------:R-:W-:Y:S05]  /*2e00*/  BSYNC B1 ;  /* 0x0000000000017941 */ /* 0x000fea0003800000 */
.L_x_58:
        /* <DEDUP_REMOVED lines=11> */
.L_x_61:
[----:B------:R-:W-:Y:S05]  /*2ec0*/  BSYNC B1 ;  /* 0x0000000000017941 */ /* 0x000fea0003800000 */
.L_x_60:
        /* <DEDUP_REMOVED lines=11> */
.L_x_63:
[----:B------:R-:W-:Y:S05]  /*2f80*/  BSYNC B1 ;  /* 0x0000000000017941 */ /* 0x000fea0003800000 */
.L_x_62:
        /* <DEDUP_REMOVED lines=11> */
.L_x_65:
[----:B------:R-:W-:Y:S05]  /*3040*/  BSYNC B1 ;  /* 0x0000000000017941 */ /* 0x000fea0003800000 */
.L_x_64:
        /* <DEDUP_REMOVED lines=11> */
.L_x_67:
[----:B------:R-:W-:Y:S05]  /*3100*/  BSYNC B1 ;  /* 0x0000000000017941 */ /* 0x000fea0003800000 */
.L_x_66:
        /* <DEDUP_REMOVED lines=11> */
.L_x_69:
[----:B------:R-:W-:Y:S05]  /*31c0*/  BSYNC B1 ;  /* 0x0000000000017941 */ /* 0x000fea0003800000 */
.L_x_68:
        /* <DEDUP_REMOVED lines=11> */
.L_x_71:
[----:B------:R-:W-:Y:S05]  /*3280*/  BSYNC B1 ;  /* 0x0000000000017941 */ /* 0x000fea0003800000 */
.L_x_70:
        /* <DEDUP_REMOVED lines=11> */
.L_x_73:
[----:B------:R-:W-:Y:S05]  /*3340*/  BSYNC B1 ;  /* 0x0000000000017941 */ /* 0x000fea0003800000 */
.L_x_72:
        /* <DEDUP_REMOVED lines=11> */
.L_x_75:
[----:B------:R-:W-:Y:S05]  /*3400*/  BSYNC B1 ;  /* 0x0000000000017941 */ /* 0x000fea0003800000 */
.L_x_74:
        /* <DEDUP_REMOVED lines=11> */
.L_x_77:
[----:B------:R-:W-:Y:S05]  /*34c0*/  BSYNC B1 ;  /* 0x0000000000017941 */ /* 0x000fea0003800000 */
.L_x_76:
        /* <DEDUP_REMOVED lines=11> */
.L_x_79:
[----:B------:R-:W-:Y:S05]  /*3580*/  BSYNC B1 ;  /* 0x0000000000017941 */ /* 0x000fea0003800000 */
.L_x_78:
        /* <DEDUP_REMOVED lines=11> */
.L_x_81:
[----:B------:R-:W-:Y:S05]  /*3640*/  BSYNC B1 ;  /* 0x0000000000017941 */ /* 0x000fea0003800000 */
.L_x_80:
        /* <DEDUP_REMOVED lines=11> */
.L_x_83:
[----:B------:R-:W-:Y:S05]  /*3700*/  BSYNC B1 ;  /* 0x0000000000017941 */ /* 0x000fea0003800000 */
.L_x_82:
        /* <DEDUP_REMOVED lines=11> */
.L_x_85:
[----:B------:R-:W-:Y:S05]  /*37c0*/  BSYNC B1 ;  /* 0x0000000000017941 */ /* 0x000fea0003800000 */
.L_x_84:
        /* <DEDUP_REMOVED lines=11> */
.L_x_87:
[----:B------:R-:W-:Y:S05]  /*3880*/  BSYNC B1 ;  /* 0x0000000000017941 */ /* 0x000fea0003800000 */
.L_x_86:
        /* <DEDUP_REMOVED lines=11> */
.L_x_89:
[----:B------:R-:W-:Y:S05]  /*3940*/  BSYNC B1 ;  /* 0x0000000000017941 */ /* 0x000fea0003800000 */
.L_x_88:
        /* <DEDUP_REMOVED lines=11> */
.L_x_91:
[----:B------:R-:W-:Y:S05]  /*3a00*/  BSYNC B1 ;  /* 0x0000000000017941 */ /* 0x000fea0003800000 */
.L_x_90:
        /* <DEDUP_REMOVED lines=11> */
.L_x_93:
[----:B------:R-:W-:Y:S05]  /*3ac0*/  BSYNC B1 ;  /* 0x0000000000017941 */ /* 0x000fea0003800000 */
.L_x_92:
        /* <DEDUP_REMOVED lines=11> */
.L_x_95:
[----:B------:R-:W-:Y:S05]  /*3b80*/  BSYNC B1 ;  /* 0x0000000000017941 */ /* 0x000fea0003800000 */
.L_x_94:
        /* <DEDUP_REMOVED lines=11> */
.L_x_97:
[----:B------:R-:W-:Y:S05]  /*3c40*/  BSYNC B1 ;  /* 0x0000000000017941 */ /* 0x000fea0003800000 */
.L_x_96:
        /* <DEDUP_REMOVED lines=11> */
.L_x_99:
[----:B------:R-:W-:Y:S05]  /*3d00*/  BSYNC B1 ;  /* 0x0000000000017941 */ /* 0x000fea0003800000 */
.L_x_98:
        /* <DEDUP_REMOVED lines=11> */
.L_x_101:
[----:B------:R-:W-:Y:S05]  /*3dc0*/  BSYNC B1 ;  /* 0x0000000000017941 */ /* 0x000fea0003800000 */
.L_x_100:
        /* <DEDUP_REMOVED lines=11> */
.L_x_103:
[----:B------:R-:W-:Y:S05]  /*3e80*/  BSYNC B1 ;  /* 0x0000000000017941 */ /* 0x000fea0003800000 */
.L_x_102:
        /* <DEDUP_REMOVED lines=11> */
.L_x_105:
[----:B------:R-:W-:Y:S05]  /*3f40*/  BSYNC B1 ;  /* 0x0000000000017941 */ /* 0x000fea0003800000 */
.L_x_104:
        /* <DEDUP_REMOVED lines=11> */
.L_x_107:
[----:B------:R-:W-:Y:S05]  /*4000*/  BSYNC B1 ;  /* 0x0000000000017941 */ /* 0x000fea0003800000 */
.L_x_106:
        /* <DEDUP_REMOVED lines=11> */
.L_x_109:
[----:B------:R-:W-:Y:S05]  /*40c0*/  BSYNC B1 ;  /* 0x0000000000017941 */ /* 0x000fea0003800000 */
.L_x_108:
        /* <DEDUP_REMOVED lines=11> */
.L_x_111:
[----:B------:R-:W-:Y:S05]  /*4180*/  BSYNC B1 ;  /* 0x0000000000017941 */ /* 0x000fea0003800000 */
.L_x_110:
        /* <DEDUP_REMOVED lines=11> */
.L_x_113:
[----:B------:R-:W-:Y:S05]  /*4240*/  BSYNC B1 ;  /* 0x0000000000017941 */ /* 0x000fea0003800000 */
.L_x_112:
        /* <DEDUP_REMOVED lines=11> */
.L_x_115:
[----:B------:R-:W-:Y:S05]  /*4300*/  BSYNC B1 ;  /* 0x0000000000017941 */ /* 0x000fea0003800000 */
.L_x_114:
        /* <DEDUP_REMOVED lines=11> */
.L_x_117:
[----:B------:R-:W-:Y:S05]  /*43c0*/  BSYNC B1 ;  /* 0x0000000000017941 */ /* 0x000fea0003800000 */
.L_x_116:
        /* <DEDUP_REMOVED lines=11> */
.L_x_119:
[----:B------:R-:W-:Y:S05]  /*4480*/  BSYNC B1 ;  /* 0x0000000000017941 */ /* 0x000fea0003800000 */
.L_x_118:
        /* <DEDUP_REMOVED lines=11> */
.L_x_121:
[----:B------:R-:W-:Y:S05]  /*4540*/  BSYNC B1 ;  /* 0x0000000000017941 */ /* 0x000fea0003800000 */
.L_x_120:
        /* <DEDUP_REMOVED lines=11> */
.L_x_123:
[----:B------:R-:W-:Y:S05]  /*4600*/  BSYNC B1 ;  /* 0x0000000000017941 */ /* 0x000fea0003800000 */
.L_x_122:
        /* <DEDUP_REMOVED lines=11> */
.L_x_125:
[----:B------:R-:W-:Y:S05]  /*46c0*/  BSYNC B1 ;  /* 0x0000000000017941 */ /* 0x000fea0003800000 */
.L_x_124:
        /* <DEDUP_REMOVED lines=11> */
.L_x_127:
[----:B------:R-:W-:Y:S05]  /*4780*/  BSYNC B1 ;  /* 0x0000000000017941 */ /* 0x000fea0003800000 */
.L_x_126:
        /* <DEDUP_REMOVED lines=11> */
.L_x_129:
[----:B------:R-:W-:Y:S05]  /*4840*/  BSYNC B1 ;  /* 0x0000000000017941 */ /* 0x000fea0003800000 */
.L_x_128:
        /* <DEDUP_REMOVED lines=11> */
.L_x_131:
[----:B------:R-:W-:Y:S05]  /*4900*/  BSYNC B1 ;  /* 0x0000000000017941 */ /* 0x000fea0003800000 */
.L_x_130:
        /* <DEDUP_REMOVED lines=11> */
.L_x_133:
[----:B------:R-:W-:Y:S05]  /*49c0*/  BSYNC B1 ;  /* 0x0000000000017941 */ /* 0x000fea0003800000 */
.L_x_132:
        /* <DEDUP_REMOVED lines=11> */
.L_x_135:
[----:B------:R-:W-:Y:S05]  /*4a80*/  BSYNC B1 ;  /* 0x0000000000017941 */ /* 0x000fea0003800000 */
.L_x_134:
        /* <DEDUP_REMOVED lines=11> */
.L_x_137:
[----:B------:R-:W-:Y:S05]  /*4b40*/  BSYNC B1 ;  /* 0x0000000000017941 */ /* 0x000fea0003800000 */
.L_x_136:
        /* <DEDUP_REMOVED lines=11> */
.L_x_139:
[----:B------:R-:W-:Y:S05]  /*4c00*/  BSYNC B1 ;  /* 0x0000000000017941 */ /* 0x000fea0003800000 */
.L_x_138:
        /* <DEDUP_REMOVED lines=11> */
.L_x_141:
[----:B------:R-:W-:Y:S05]  /*4cc0*/  BSYNC B1 ;  /* 0x0000000000017941 */ /* 0x000fea0003800000 */
.L_x_140:
        /* <DEDUP_REMOVED lines=11> */
.L_x_143:
[----:B------:R-:W-:Y:S05]  /*4d80*/  BSYNC B1 ;  /* 0x0000000000017941 */ /* 0x000fea0003800000 */
.L_x_142:
        /* <DEDUP_REMOVED lines=11> */
.L_x_145:
[----:B------:R-:W-:Y:S05]  /*4e40*/  BSYNC B1 ;  /* 0x0000000000017941 */ /* 0x000fea0003800000 */
.L_x_144:
        /* <DEDUP_REMOVED lines=11> */
.L_x_147:
[----:B------:R-:W-:Y:S05]  /*4f00*/  BSYNC B1 ;  /* 0x0000000000017941 */ /* 0x000fea0003800000 */
.L_x_146:
        /* <DEDUP_REMOVED lines=11> */
.L_x_149:
[----:B------:R-:W-:Y:S05]  /*4fc0*/  BSYNC B1 ;  /* 0x0000000000017941 */ /* 0x000fea0003800000 */
.L_x_148:
        /* <DEDUP_REMOVED lines=11> */
.L_x_151:
[----:B------:R-:W-:Y:S05]  /*5080*/  BSYNC B1 ;  /* 0x0000000000017941 */ /* 0x000fea0003800000 */
.L_x_150:
[----:B-----5:R-:W-:Y:S01]  /*5090*/  LOP3.LUT R8, R172, 0xffffe000, RZ, 0xc0, !PT ;  /* 0xffffe000ac087812 */ /* 0x020fe200078ec0ff */
[----:B------:R-:W-:Y:S01]  /*50a0*/  BSSY B1, `(.L_x_152) ;  /* 0x000000d000017945 */ /* 0x000fe20003800000 */
[----:B------:R-:W-:-:S03]  /*50b0*/  IADD3 R153, P1, R153, 0x80, RZ ;  /* 0x0000008099997810 */ /* 0x000fc60007f3e0ff */
[----:B---3--:R-:W-:Y:S01]  /*50c0*/  FMUL R91, R8, R155 ;  /* 0x0000009b085b7220 */ /* 0x008fe20000400000 */
[----:B------:R-:W-:Y:S02]  /*50d0*/  @P2 IMAD.MOV.U32 R8, RZ, RZ, R168 ;  /* 0x000000ffff082224 */ /* 0x000fe400078e00a8 */
[----:B------:R-:W-:Y:S02]  /*50e0*/  IMAD.X R9, RZ, RZ, R9, P1 ;  /* 0x000000ffff097224 */ /* 0x000fe400008e0609 */
[----:B------:R-:W-:Y:S01]  /*50f0*/  FFMA R91, R150, R154, R91 ;  /* 0x0000009a965b7223 */ /* 0x000fe2000000005b */
[----:B------:R-:W-:Y:S01]  /*5100*/  ISETP.GT.AND P1, PT, R0, 0x79, P0 ;  /* 0x000000790000780c */ /* 0x000fe20000724270 */
[----:B------:R-:W-:-:S03]  /*5110*/  IMAD R90, R9, R14, RZ ;  /* 0x0000000e095a7224 */ /* 0x000fc600078e02ff */
[----:B------:R-:W-:Y:S01]  /*5120*/  F2FP.TF32.F32.PACK_B R91, R91 ;  /* 0x0000005bff5b723e */ /* 0x000fe200024050ff */
[----:B------:R-:W-:-:S05]  /*5130*/  @P2 IMAD.MOV.U32 R9, RZ, RZ, R169 ;  /* 0x000000ffff092224 */ /* 0x000fca00078e00a9 */
[----:B------:R3:W-:Y:S03]  /*5140*/  @P2 STG.E desc[UR36][R8.64+0x1e0], R91 ;  /* 0x0001e05b08002986 */ /* 0x0007e6000c101924 */
[----:B------:R-:W-:Y:S05]  /*5150*/  @!P1 BRA `(.L_x_153) ;  /* 0x0000000000049947 */ /* 0x000fea0003800000 */
[----:B------:R0:W5:Y:S02]  /*5160*/  LDG.E.LTC128B R172, desc[UR36][R88.64+0x1e4] ;  /* 0x0001e42458ac7981 */ /* 0x000164000c1e1920 */
.L_x_153:
[----:B------:R-:W-:Y:S05]  /*5170*/  BSYNC B1 ;  /* 0x0000000000017941 */ /* 0x000fea0003800000 */
.L_x_152:
[----:B0-2--5:R-:W-:Y:S01]  /*5180*/  LOP3.LUT R88, R172, 0xffffe000, RZ, 0xc0, !PT ;  /* 0xffffe000ac587812 */ /* 0x025fe200078ec0ff */
[----:B------:R-:W-:Y:S01]  /*5190*/  IMAD R97, R153, R15, R90 ;  /* 0x0000000f99617224 */ /* 0x000fe200078e025a */
[----:B------:R-:W-:Y:S01]  /*51a0*/  ISETP.GT.AND P0, PT, R3, 0x80, PT ;  /* 0x000000800300780c */ /* 0x000fe20003f04270 */
[----:B---3--:R-:W-:-:S04]  /*51b0*/  IMAD.WIDE.U32 R8, R153, R14, R156 ;  /* 0x0000000e99087225 */ /* 0x008fc800078e009c */
[----:B------:R-:W-:Y:S01]  /*51c0*/  FMUL R88, R88, R155 ;  /* 0x0000009b58587220 */ /* 0x000fe20000400000 */
[----:B------:R-:W-:Y:S01]  /*51d0*/  ISETP.GT.AND P3, PT, R0, RZ, P0 ;  /* 0x000000ff0000720c */ /* 0x000fe20000764270 */
[----:B------:R-:W-:Y:S02]  /*51e0*/  IMAD.IADD R9, R9, 0x1, R97 ;  /* 0x0000000109097824 */ /* 0x000fe400078e0261 */
[----:B------:R-:W-:Y:S01]  /*51f0*/  FFMA R151, R151, R154, R88 ;  /* 0x0000009a97977223 */ /* 0x000fe20000000058 */
[----:B------:R-:W-:-:S04]  /*5200*/  LEA R88, P2, R8, R10, 0x2 ;  /* 0x0000000a08587211 */ /* 0x000fc800078410ff */
[----:B------:R-:W-:Y:S02]  /*5210*/  F2FP.TF32.F32.PACK_B R151, R151 ;  /* 0x00000097ff97723e */ /* 0x000fe400024050ff */
[----:B------:R-:W-:-:S03]  /*5220*/  LEA.HI.X R89, R8, R11, R9, 0x2, P2 ;  /* 0x0000000b08597211 */ /* 0x000fc600010f1409 */
[----:B------:R0:W-:Y:S04]  /*5230*/  @P1 STG.E desc[UR36][R168.64+0x1e4], R151 ;  /* 0x0001e497a8001986 */ /* 0x0001e8000c101924 */
[----:B------:R-:W2:Y:S01]  /*5240*/  @P3 LDG.E.LTC128B R172, desc[UR36][R88.64] ;  /* 0x0000002458ac3981 */ /* 0x000ea2000c1e1920 */
[----:B------:R-:W-:Y:S01]  /*5250*/  IMAD.WIDE.U32 R8, R153, R14, R6 ;  /* 0x0000000e99087225 */ /* 0x000fe200078e0006 */
[----:B------:R-:W-:Y:S01]  /*5260*/  SHF.L.U64.HI R95, R4, 0x9, R5 ;  /* 0x00000009045f7819 */ /* 0x000fe20000010205 */
[----:B------:R-:W-:Y:S01]  /*5270*/  BSSY B1, `(.L_x_154) ;  /* 0x0000011000017945 */ /* 0x000fe20003800000 */
[----:B------:R-:W-:Y:S01]  /*5280*/  ISETP.GT.AND P2, PT, R0, 0x1, P0 ;  /* 0x000000010000780c */ /* 0x000fe20000744270 */
[----:B------:R-:W-:Y:S02]  /*5290*/  IMAD.IADD R9, R97, 0x1, R9 ;  /* 0x0000000161097824 */ /* 0x000fe400078e0209 */
[----:B------:R-:W-:Y:S01]  /*52a0*/  IMAD.SHL.U32 R93, R4, 0x200, RZ ;  /* 0x00000200045d7824 */ /* 0x000fe200078e00ff */
[----:B--2---:R-:W-:-:S05]  /*52b0*/  LOP3.LUT R90, R172, 0xffffe000, RZ, 0xc0, !PT ;  /* 0xffffe000ac5a7812 */ /* 0x004fca00078ec0ff */
[----:B------:R-:W-:Y:S01]  /*52c0*/  FMUL R15, R90, R155 ;  /* 0x0000009b5a0f7220 */ /* 0x000fe20000400000 */
[----:B------:R-:W-:Y:S01]  /*52d0*/  IMAD.WIDE.U32 R90, R23, R12, R8 ;  /* 0x0000000c175a7225 */ /* 0x000fe200078e0008 */
[----:B------:R-:W-:-:S03]  /*52e0*/  IADD3 R8, P1, R93, R158, RZ ;  /* 0x0000009e5d087210 */ /* 0x000fc60007f3e0ff */
[----:B------:R-:W-:Y:S01]  /*52f0*/  FFMA R15, R24, R154, R15 ;  /* 0x0000009a180f7223 */ /* 0x000fe2000000000f */
[----:B------:R-:W-:Y:S01]  /*5300*/  IMAD.IADD R5, R13, 0x1, R91 ;  /* 0x000000010d057824 */ /* 0x000fe200078e025b */
[C---:B------:R-:W-:Y:S01]  /*5310*/  LEA R4, P4, R90.reuse, R10, 0x2 ;  /* 0x0000000a5a047211 */ /* 0x040fe200078810ff */
[----:B------:R-:W-:Y:S02]  /*5320*/  IMAD.X R9, R95, 0x1, R159, P1 ;  /* 0x000000015f097824 */ /* 0x000fe400008e069f */
[----:B------:R-:W-:Y:S02]  /*5330*/  F2FP.TF32.F32.PACK_B R15, R15 ;  /* 0x0000000fff0f723e */ /* 0x000fe400024050ff */
[----:B------:R-:W-:-:S03]  /*5340*/  LEA.HI.X R5, R90, R11, R5, 0x2, P4 ;  /* 0x0000000b5a057211 */ /* 0x000fc600020f1405 */
[----:B------:R0:W-:Y:S01]  /*5350*/  @P3 STG.E desc[UR36][R8.64], R15 ;  /* 0x0000000f08003986 */ /* 0x0001e2000c101924 */
[----:B------:R-:W-:Y:S05]  /*5360*/  @!P2 BRA `(.L_x_155) ;  /* 0x000000000004a947 */ /* 0x000fea0003800000 */
[----:B------:R2:W5:Y:S02]  /*5370*/  LDG.E.LTC128B R172, desc[UR36][R4.64+0x4] ;  /* 0x0000042404ac7981 */ /* 0x000564000c1e1920 */
.L_x_155:
[----:B------:R-:W-:Y:S05]  /*5380*/  BSYNC B1 ;  /* 0x0000000000017941 */ /* 0x000fea0003800000 */
.L_x_154:
[----:B-----5:R-:W-:Y:S01]  /*5390*/  LOP3.LUT R24, R172, 0xffffe000, RZ, 0xc0, !PT ;  /* 0xffffe000ac187812 */ /* 0x020fe200078ec0ff */
[----:B0-----:R-:W-:Y:S01]  /*53a0*/  IMAD.WIDE.U32 R14, R153, R14, R160 ;  /* 0x0000000e990e7225 */ /* 0x001fe200078e00a0 */
[----:B------:R-:W-:Y:S01]  /*53b0*/  ISETP.GT.AND P1, PT, R3, 0x88, PT ;  /* 0x000000880300780c */ /* 0x000fe20003f24270 */
[----:B------:R-:W-:Y:S02]  /*53c0*/  BSSY B1, `(.L_x_156) ;  /* 0x000000f000017945 */ /* 0x000fe40003800000 */
[----:B------:R-:W-:Y:S01]  /*53d0*/  FMUL R24, R24, R155 ;  /* 0x0000009b18187220 */ /* 0x000fe20000400000 */
[----:B------:R-:W-:Y:S01]  /*53e0*/  ISETP.GT.AND P3, PT, R0, RZ, P1 ;  /* 0x000000ff0000720c */ /* 0x000fe20000f64270 */
[----:B------:R-:W-:Y:S01]  /*53f0*/  IMAD.IADD R97, R97, 0x1, R15 ;  /* 0x0000000161617824 */ /* 0x000fe200078e020f */
[----:B------:R-:W-:Y:S01]  /*5400*/  IADD3 R20, P5, R20, R14, RZ ;  /* 0x0000000e14147210 */ /* 0x000fe20007fbe0ff */
[----:B------:R-:W-:Y:S01]  /*5410*/  FFMA R25, R25, R154, R24 ;  /* 0x0000009a19197223 */ /* 0x000fe20000000018 */
[----:B------:R-:W-:-:S03]  /*5420*/  IADD3 R14, P4, R6, R14, RZ ;  /* 0x0000000e060e7210 */ /* 0x000fc60007f9e0ff */
[----:B------:R-:W-:Y:S01]  /*5430*/  IMAD.X R156, R97, 0x1, R157, P5 ;  /* 0x00000001619c7824 */ /* 0x000fe200028e069d */
[----:B------:R-:W-:Y:S01]  /*5440*/  F2FP.TF32.F32.PACK_B R25, R25 ;  /* 0x00000019ff19723e */ /* 0x000fe200024050ff */
[----:B------:R-:W-:Y:S01]  /*5450*/  IMAD.X R15, R7, 0x1, R97, P4 ;  /* 0x00000001070f7824 */ /* 0x000fe200020e0661 */
[----:B------:R-:W-:-:S03]  /*5460*/  LEA R6, P5, R20, R10, 0x2 ;  /* 0x0000000a14067211 */ /* 0x000fc600078a10ff */
[----:B------:R0:W-:Y:S01]  /*5470*/  @P2 STG.E desc[UR36][R8.64+0x4], R25 ;  /* 0x0000041908002986 */ /* 0x0001e2000c101924 */
[----:B------:R-:W-:Y:S01]  /*5480*/  LEA.HI.X R7, R20, R11, R156, 0x2, P5 ;  /* 0x0000000b14077211 */ /* 0x000fe200028f149c */
[----:B------:R-:W-:Y:S08]  /*5490*/  @!P3 BRA `(.L_x_157) ;  /* 0x000000000004b947 */ /* 0x000ff00003800000 */
[----:B------:R3:W5:Y:S02]  /*54a0*/  LDG.E.LTC128B R172, desc[UR36][R6.64] ;  /* 0x0000002406ac7981 */ /* 0x000764000c1e1920 */
.L_x_157:
[----:B------:R-:W-:Y:S05]  /*54b0*/  BSYNC B1 ;  /* 0x0000000000017941 */ /* 0x000fea0003800000 */
.L_x_156:
[----:B---3-5:R-:W-:Y:S01]  /*54c0*/  LOP3.LUT R6, R172, 0xffffe000, RZ, 0xc0, !PT ;  /* 0xffffe000ac067812 */ /* 0x028fe200078ec0ff */
[----:B------:R-:W-:Y:S01]  /*54d0*/  IMAD.WIDE.U32 R14, R23, R12, R14 ;  /* 0x0000000c170e7225 */ /* 0x000fe200078e000e */
[----:B------:R-:W-:Y:S01]  /*54e0*/  ISETP.GT.AND P2, PT, R0, 0x1, P1 ;  /* 0x000000010000780c */ /* 0x000fe20000f44270 */
[----:B------:R-:W-:Y:S02]  /*54f0*/  BSSY B1, `(.L_x_158) ;  /* 0x000000c000017945 */ /* 0x000fe40003800000 */
[----:B------:R-:W-:Y:S01]  /*5500*/  FMUL R3, R6, R155 ;  /* 0x0000009b06037220 */ /* 0x000fe20000400000 */
[----:B------:R-:W-:Y:S01]  /*5510*/  IADD3 R6, P4, R8, R165, RZ ;  /* 0x000000a508067210 */ /* 0x000fe20007f9e0ff */
[----:B------:R-:W-:Y:S01]  /*5520*/  IMAD.IADD R13, R13, 0x1, R15 ;  /* 0x000000010d0d7824 */ /* 0x000fe200078e020f */
[----:B------:R-:W-:Y:S01]  /*5530*/  LEA R10, P5, R14, R10, 0x2 ;  /* 0x0000000a0e0a7211 */ /* 0x000fe200078a10ff */
[----:B------:R-:W-:Y:S02]  /*5540*/  FFMA R3, R26, R154, R3 ;  /* 0x0000009a1a037223 */ /* 0x000fe40000000003 */
[----:B------:R-:W-:Y:S01]  /*5550*/  IMAD.X R7, R9, 0x1, R167, P4 ;  /* 0x0000000109077824 */ /* 0x000fe200020e06a7 */
[----:B------:R-:W-:-:S02]  /*5560*/  LEA.HI.X R11, R14, R11, R13, 0x2, P5 ;  /* 0x0000000b0e0b7211 */ /* 0x000fc400028f140d */
[----:B------:R-:W-:-:S05]  /*5570*/  F2FP.TF32.F32.PACK_B R3, R3 ;  /* 0x00000003ff03723e */ /* 0x000fca00024050ff */
[----:B------:R3:W-:Y:S01]  /*5580*/  @P3 STG.E desc[UR36][R6.64], R3 ;  /* 0x0000000306003986 */ /* 0x0007e2000c101924 */
[----:B------:R-:W-:Y:S05]  /*5590*/  @!P2 BRA `(.L_x_159) ;  /* 0x000000000004a947 */ /* 0x000fea0003800000 */
[----:B------:R0:W5:Y:S02]  /*55a0*/  LDG.E.LTC128B R172, desc[UR36][R10.64+0x4] ;  /* 0x000004240aac7981 */ /* 0x000164000c1e1920 */
.L_x_159:
[----:B------:R-:W-:Y:S05]  /*55b0*/  BSYNC B1 ;  /* 0x0000000000017941 */ /* 0x000fea0003800000 */
.L_x_158:
[----:B-----5:R-:W-:Y:S01]  /*55c0*/  LOP3.LUT R12, R172, 0xffffe000, RZ, 0xc0, !PT ;  /* 0xffffe000ac0c7812 */ /* 0x020fe200078ec0ff */
[----:B------:R-:W-:Y:S01]  /*55d0*/  BSSY B1, `(.L_x_160) ;  /* 0x0000008000017945 */ /* 0x000fe20003800000 */
[----:B------:R-:W-:-:S03]  /*55e0*/  ISETP.GT.AND P3, PT, R0, 0x8, P0 ;  /* 0x000000080000780c */ /* 0x000fc60000764270 */
[----:B------:R-:W-:-:S04]  /*55f0*/  FMUL R12, R12, R155 ;  /* 0x0000009b0c0c7220 */ /* 0x000fc80000400000 */
[----:B------:R-:W-:-:S05]  /*5600*/  FFMA R27, R27, R154, R12 ;  /* 0x0000009a1b1b7223 */ /* 0x000fca000000000c */
[----:B------:R-:W-:-:S05]  /*5610*/  F2FP.TF32.F32.PACK_B R27, R27 ;  /* 0x0000001bff1b723e */ /* 0x000fca00024050ff */
[----:B------:R0:W-:Y:S01]  /*5620*/  @P2 STG.E desc[UR36][R6.64+0x4], R27 ;  /* 0x0000041b06002986 */ /* 0x0001e2000c101924 */
[----:B------:R-:W-:Y:S05]  /*5630*/  @!P3 BRA `(.L_x_161) ;  /* 0x000000000004b947 */ /* 0x000fea0003800000 */
[----:B------:R0:W5:Y:S02]  /*5640*/  LDG.E.LTC128B R172, desc[UR36][R4.64+0x20] ;  /* 0x0000202404ac7981 */ /* 0x000164000c1e1920 */
.L_x_161:
[----:B------:R-:W-:Y:S05]  /*5650*/  BSYNC B1 ;  /* 0x0000000000017941 */ /* 0x000fea0003800000 */
.L_x_160:
[----:B0--3-5:R-:W-:Y:S01]  /*5660*/  LOP3.LUT R6, R172, 0xffffe000, RZ, 0xc0, !PT ;  /* 0xffffe000ac067812 */ /* 0x029fe200078ec0ff */
[----:B------:R-:W-:Y:S01]  /*5670*/  IMAD.MOV.U32 R7, RZ, RZ, R9 ;  /* 0x000000ffff077224 */ /* 0x000fe200078e0009 */
[----:B------:R-:W-:Y:S01]  /*5680*/  ISETP.GT.AND P2, PT, R0, 0x9, P0 ;  /* 0x000000090000780c */ /* 0x000fe20000744270 */
[----:B------:R-:W-:Y:S02]  /*5690*/  BSSY B1, `(.L_x_162) ;  /* 0x0000008000017945 */ /* 0x000fe40003800000 */
[----:B------:R-:W-:Y:S01]  /*56a0*/  FMUL R3, R6, R155 ;  /* 0x0000009b06037220 */ /* 0x000fe20000400000 */
[----:B------:R-:W-:-:S03]  /*56b0*/  IMAD.MOV.U32 R6, RZ, RZ, R8 ;  /* 0x000000ffff067224 */ /* 0x000fc600078e0008 */
[----:B------:R-:W-:-:S05]  /*56c0*/  FFMA R3, R28, R154, R3 ;  /* 0x0000009a1c037223 */ /* 0x000fca0000000003 */
[----:B------:R-:W-:-:S05]  /*56d0*/  F2FP.TF32.F32.PACK_B R3, R3 ;  /* 0x00000003ff03723e */ /* 0x000fca00024050ff */
[----:B------:R0:W-:Y:S01]  /*56e0*/  @P3 STG.E desc[UR36][R6.64+0x20], R3 ;  /* 0x0000200306003986 */ /* 0x0001e2000c101924 */
[----:B------:R-:W-:Y:S05]  /*56f0*/  @!P2 BRA `(.L_x_163) ;  /* 0x000000000004a947 */ /* 0x000fea0003800000 */
[----:B------:R3:W5:Y:S02]  /*5700*/  LDG.E.LTC128B R172, desc[UR36][R4.64+0x24] ;  /* 0x0000242404ac7981 */ /* 0x000764000c1e1920 */
.L_x_163:
[----:B------:R-:W-:Y:S05]  /*5710*/  BSYNC B1 ;  /* 0x0000000000017941 */ /* 0x000fea0003800000 */
.L_x_162:
        /* <DEDUP_REMOVED lines=9> */
.L_x_165:
[----:B------:R-:W-:Y:S05]  /*57b0*/  BSYNC B1 ;  /* 0x0000000000017941 */ /* 0x000fea0003800000 */
.L_x_164:
[----:B-----5:R-:W-:Y:S01]  /*57c0*/  LOP3.LUT R12, R172, 0xffffe000, RZ, 0xc0, !PT ;  /* 0xffffe000ac0c7812 */ /* 0x020fe200078ec0ff */
[----:B------:R-:W-:Y:S01]  /*57d0*/  BSSY B1, `(.L_x_166) ;  /* 0x000000a000017945 */ /* 0x000fe20003800000 */
[----:B------:R-:W-:Y:S02]  /*57e0*/  IADD3 R8, P3, R165, R8, RZ ;  /* 0x00000008a5087210 */ /* 0x000fe40007f7e0ff */
[----:B------:R-:W-:Y:S01]  /*57f0*/  ISETP.GT.AND P2, PT, R0, 0x9, P1 ;  /* 0x000000090000780c */ /* 0x000fe20000f44270 */
[----:B0-----:R-:W-:Y:S02]  /*5800*/  FMUL R3, R12, R155 ;  /* 0x0000009b0c037220 */ /* 0x001fe40000400000 */
[----:B------:R-:W-:Y:S02]  /*5810*/  IMAD.X R9, R167, 0x1, R9, P3 ;  /* 0x00000001a7097824 */ /* 0x000fe400018e0609 */
[----:B------:R-:W-:-:S05]  /*5820*/  FFMA R3, R30, R154, R3 ;  /* 0x0000009a1e037223 */ /* 0x000fca0000000003 */
[----:B------:R-:W-:-:S05]  /*5830*/  F2FP.TF32.F32.PACK_B R3, R3 ;  /* 0x00000003ff03723e */ /* 0x000fca00024050ff */
[----:B------:R0:W-:Y:S01]  /*5840*/  @P4 STG.E desc[UR36][R8.64+0x20], R3 ;  /* 0x0000200308004986 */ /* 0x0001e2000c101924 */
[----:B------:R-:W-:Y:S05]  /*5850*/  @!P2 BRA `(.L_x_167) ;  /* 0x000000000004a947 */ /* 0x000fea0003800000 */
[----:B------:R0:W5:Y:S02]  /*5860*/  LDG.E.LTC128B R172, desc[UR36][R10.64+0x24] ;  /* 0x000024240aac7981 */ /* 0x000164000c1e1920 */
.L_x_167:
[----:B------:R-:W-:Y:S05]  /*5870*/  BSYNC B1 ;  /* 0x0000000000017941 */ /* 0x000fea0003800000 */
.L_x_166:
[----:B0----5:R-:W-:Y:S01]  /*5880*/  LOP3.LUT R8, R172, 0xffffe000, RZ, 0xc0, !PT ;  /* 0xffffe000ac087812 */ /* 0x021fe200078ec0ff */
[----:B------:R-:W-:Y:S01]  /*5890*/  BSSY B1, `(.L_x_168) ;  /* 0x000000a000017945 */ /* 0x000fe20003800000 */
[----:B------:R-:W-:-:S03]  /*58a0*/  ISETP.GT.AND P3, PT, R0, 0x10, P0 ;  /* 0x000000100000780c */ /* 0x000fc60000764270 */
[----:B------:R-:W-:Y:S01]  /*58b0*/  FMUL R12, R8, R155 ;  /* 0x0000009b080c7220 */ /* 0x000fe20000400000 */
[----:B------:R-:W-:-:S03]  /*58c0*/  IADD3 R8, P4, P5, R165, R158, R93 ;  /* 0x0000009ea5087210 */ /* 0x000fc60007d9e05d */
[----:B------:R-:W-:Y:S01]  /*58d0*/  FFMA R31, R31, R154, R12 ;  /* 0x0000009a1f1f7223 */ /* 0x000fe2000000000c */
[----:B------:R-:W-:-:S04]  /*58e0*/  IADD3.X R9, R167, R159, R95, P4, P5 ;  /* 0x0000009fa7097210 */ /* 0x000fc800027ea45f */
[----:B------:R-:W-:-:S05]  /*58f0*/  F2FP.TF32.F32.PACK_B R31, R31 ;  /* 0x0000001fff1f723e */ /* 0x000fca00024050ff */
[----:B------:R0:W-:Y:S01]  /*5900*/  @P2 STG.E desc[UR36][R8.64+0x24], R31 ;  /* 0x0000241f08002986 */ /* 0x0001e2000c101924 */
[----:B------:R-:W-:Y:S05]  /*5910*/  @!P3 BRA `(.L_x_169) ;  /* 0x000000000004b947 */ /* 0x000fea0003800000 */
[----:B------:R0:W5:Y:S02]  /*5920*/  LDG.E.LTC128B R172, desc[UR36][R4.64+0x40] ;  /* 0x0000402404ac7981 */ /* 0x000164000c1e1920 */
.L_x_169:
[----:B------:R-:W-:Y:S05]  /*5930*/  BSYNC B1 ;  /* 0x0000000000017941 */ /* 0x000fea0003800000 */
.L_x_168:
        /* <DEDUP_REMOVED lines=9> */
.L_x_171:
[----:B------:R-:W-:Y:S05]  /*59d0*/  BSYNC B1 ;  /* 0x0000000000017941 */ /* 0x000fea0003800000 */
.L_x_170:
        /* <DEDUP_REMOVED lines=9> */
.L_x_173:
[----:B------:R-:W-:Y:S05]  /*5a70*/  BSYNC B1 ;  /* 0x0000000000017941 */ /* 0x000fea0003800000 */
.L_x_172:
[----:B-----5:R-:W-:Y:S01]  /*5a80*/  LOP3.LUT R12, R172, 0xffffe000, RZ, 0xc0, !PT ;  /* 0xffffe000ac0c7812 */ /* 0x020fe200078ec0ff */
[----:B------:R-:W-:Y:S01]  /*5a90*/  BSSY B1, `(.L_x_174) ;  /* 0x0000008000017945 */ /* 0x000fe20003800000 */
[----:B------:R-:W-:-:S03]  /*5aa0*/  ISETP.GT.AND P2, PT, R0, 0x11, P1 ;  /* 0x000000110000780c */ /* 0x000fc60000f44270 */
[----:B0-----:R-:W-:-:S04]  /*5ab0*/  FMUL R3, R12, R155 ;  /* 0x0000009b0c037220 */ /* 0x001fc80000400000 */
[----:B------:R-:W-:-:S05]  /*5ac0*/  FFMA R3, R34, R154, R3 ;  /* 0x0000009a22037223 */ /* 0x000fca0000000003 */
[----:B------:R-:W-:-:S05]  /*5ad0*/  F2FP.TF32.F32.PACK_B R3, R3 ;  /* 0x00000003ff03723e */ /* 0x000fca00024050ff */
[----:B------:R0:W-:Y:S01]  /*5ae0*/  @P3 STG.E desc[UR36][R8.64+0x40], R3 ;  /* 0x0000400308003986 */ /* 0x0001e2000c101924 */
[----:B------:R-:W-:Y:S05]  /*5af0*/  @!P2 BRA `(.L_x_175) ;  /* 0x000000000004a947 */ /* 0x000fea0003800000 */
[----:B------:R0:W5:Y:S02]  /*5b00*/  LDG.E.LTC128B R172, desc[UR36][R10.64+0x44] ;  /* 0x000044240aac7981 */ /* 0x000164000c1e1920 */
.L_x_175:
[----:B------:R-:W-:Y:S05]  /*5b10*/  BSYNC B1 ;  /* 0x0000000000017941 */ /* 0x000fea0003800000 */
.L_x_174:
        /* <DEDUP_REMOVED lines=9> */
.L_x_177:
[----:B------:R-:W-:Y:S05]  /*5bb0*/  BSYNC B1 ;  /* 0x0000000000017941 */ /* 0x000fea0003800000 */
.L_x_176:
        /* <DEDUP_REMOVED lines=9> */
.L_x_179:
[----:B------:R-:W-:Y:S05]  /*5c50*/  BSYNC B1 ;  /* 0x0000000000017941 */ /* 0x000fea0003800000 */
.L_x_178:
        /* <DEDUP_REMOVED lines=9> */
.L_x_181:
[----:B------:R-:W-:Y:S05]  /*5cf0*/  BSYNC B1 ;  /* 0x0000000000017941 */ /* 0x000fea0003800000 */
.L_x_180:
        /* <DEDUP_REMOVED lines=9> */
.L_x_183:
[----:B------:R-:W-:Y:S05]  /*5d90*/  BSYNC B1 ;  /* 0x0000000000017941 */ /* 0x000fea0003800000 */
.L_x_182:
        /* <DEDUP_REMOVED lines=9> */
.L_x_185:
[----:B------:R-:W-:Y:S05]  /*5e30*/  BSYNC B1 ;  /* 0x0000000000017941 */ /* 0x000fea0003800000 */
.L_x_184:
        /* <DEDUP_REMOVED lines=9> */
.L_x_187:
[----:B------:R-:W-:Y:S05]  /*5ed0*/  BSYNC B1 ;  /* 0x0000000000017941 */ /* 0x000fea0003800000 */
.L_x_186:
        /* <DEDUP_REMOVED lines=9> */
.L_x_189:
[----:B------:R-:W-:Y:S05]  /*5f70*/  BSYNC B1 ;  /* 0x0000000000017941 */ /* 0x000fea0003800000 */
.L_x_188:
        /* <DEDUP_REMOVED lines=9> */
.L_x_191:
[----:B------:R-:W-:Y:S05]  /*6010*/  BSYNC B1 ;  /* 0x0000000000017941 */ /* 0x000fea0003800000 */
.L_x_190:
        /* <DEDUP_REMOVED lines=9> */
.L_x_193:
[----:B------:R-:W-:Y:S05]  /*60b0*/  BSYNC B1 ;  /* 0x0000000000017941 */ /* 0x000fea0003800000 */
.L_x_192:
        /* <DEDUP_REMOVED lines=9> */
.L_x_195:
[----:B------:R-:W-:Y:S05]  /*6150*/  BSYNC B1 ;  /* 0x0000000000017941 */ /* 0x000fea0003800000 */
.L_x_194:
        /* <DEDUP_REMOVED lines=9> */
.L_x_197:
[----:B------:R-:W-:Y:S05]  /*61f0*/  BSYNC B1 ;  /* 0x0000000000017941 */ /* 0x000fea0003800000 */
.L_x_196:
        /* <DEDUP_REMOVED lines=9> */
.L_x_199:
[----:B------:R-:W-:Y:S05]  /*6290*/  BSYNC B1 ;  /* 0x0000000000017941 */ /* 0x000fea0003800000 */
.L_x_198:
        /* <DEDUP_REMOVED lines=9> */
.L_x_201:
[----:B------:R-:W-:Y:S05]  /*6330*/  BSYNC B1 ;  /* 0x0000000000017941 */ /* 0x000fea0003800000 */
.L_x_200:
        /* <DEDUP_REMOVED lines=9> */
.L_x_203:
[----:B------:R-:W-:Y:S05]  /*63d0*/  BSYNC B1 ;  /* 0x0000000000017941 */ /* 0x000fea0003800000 */
.L_x_202:
        /* <DEDUP_REMOVED lines=9> */
.L_x_205:
[----:B------:R-:W-:Y:S05]  /*6470*/  BSYNC B1 ;  /* 0x0000000000017941 */ /* 0x000fea0003800000 */
.L_x_204:
        /* <DEDUP_REMOVED lines=9> */
.L_x_207:
[----:B------:R-:W-:Y:S05]  /*6510*/  BSYNC B1 ;  /* 0x0000000000017941 */ /* 0x000fea0003800000 */
.L_x_206:
        /* <DEDUP_REMOVED lines=9> */
.L_x_209:
[----:B------:R-:W-:Y:S05]  /*65b0*/  BSYNC B1 ;  /* 0x0000000000017941 */ /* 0x000fea0003800000 */
.L_x_208:
        /* <DEDUP_REMOVED lines=9> */
.L_x_211:
[----:B------:R-:W-:Y:S05]  /*6650*/  BSYNC B1 ;  /* 0x0000000000017941 */ /* 0x000fea0003800000 */
.L_x_210:
        /* <DEDUP_REMOVED lines=9> */
.L_x_213:
[----:B------:R-:W-:Y:S05]  /*66f0*/  BSYNC B1 ;  /* 0x0000000000017941 */ /* 0x000fea0003800000 */
.L_x_212:
        /* <DEDUP_REMOVED lines=9> */
.L_x_215:
[----:B------:R-:W-:Y:S05]  /*6790*/  BSYNC B1 ;  /* 0x0000000000017941 */ /* 0x000fea0003800000 */
.L_x_214:
        /* <DEDUP_REMOVED lines=9> */
.L_x_217:
[----:B------:R-:W-:Y:S05]  /*6830*/  BSYNC B1 ;  /* 0x0000000000017941 */ /* 0x000fea0003800000 */
.L_x_216:
        /* <DEDUP_REMOVED lines=9> */
.L_x_219:
[----:B------:R-:W-:Y:S05]  /*68d0*/  BSYNC B1 ;  /* 0x0000000000017941 */ /* 0x000fea0003800000 */
.L_x_218:
        /* <DEDUP_REMOVED lines=9> */
.L_x_221:
[----:B------:R-:W-:Y:S05]  /*6970*/  BSYNC B1 ;  /* 0x0000000000017941 */ /* 0x000fea0003800000 */
.L_x_220:
        /* <DEDUP_REMOVED lines=9> */
.L_x_223:
[----:B------:R-:W-:Y:S05]  /*6a10*/  BSYNC B1 ;  /* 0x0000000000017941 */ /* 0x000fea0003800000 */
.L_x_222:
        /* <DEDUP_REMOVED lines=9> */
.L_x_225:
[----:B------:R-:W-:Y:S05]  /*6ab0*/  BSYNC B1 ;  /* 0x0000000000017941 */ /* 0x000fea0003800000 */
.L_x_224:
        /* <DEDUP_REMOVED lines=9> */
.L_x_227:
[----:B------:R-:W-:Y:S05]  /*6b50*/  BSYNC B1 ;  /* 0x0000000000017941 */ /* 0x000fea0003800000 */
.L_x_226:
        /* <DEDUP_REMOVED lines=9> */
.L_x_229:
[----:B------:R-:W-:Y:S05]  /*6bf0*/  BSYNC B1 ;  /* 0x0000000000017941 */ /* 0x000fea0003800000 */
.L_x_228:
        /* <DEDUP_REMOVED lines=9> */
.L_x_231:
[----:B------:R-:W-:Y:S05]  /*6c90*/  BSYNC B1 ;  /* 0x0000000000017941 */ /* 0x000fea0003800000 */
.L_x_230:
        /* <DEDUP_REMOVED lines=9> */
.L_x_233:
[----:B------:R-:W-:Y:S05]  /*6d30*/  BSYNC B1 ;  /* 0x0000000000017941 */ /* 0x000fea0003800000 */
.L_x_232:
        /* <DEDUP_REMOVED lines=9> */
.L_x_235:
[----:B------:R-:W-:Y:S05]  /*6dd0*/  BSYNC B1 ;  /* 0x0000000000017941 */ /* 0x000fea0003800000 */
.L_x_234:
        /* <DEDUP_REMOVED lines=9> */
.L_x_237:
[----:B------:R-:W-:Y:S05]  /*6e70*/  BSYNC B1 ;  /* 0x0000000000017941 */ /* 0x000fea0003800000 */
.L_x_236:
        /* <DEDUP_REMOVED lines=9> */
.L_x_239:
[----:B------:R-:W-:Y:S05]  /*6f10*/  BSYNC B1 ;  /* 0x0000000000017941 */ /* 0x000fea0003800000 */
.L_x_238:
        /* <DEDUP_REMOVED lines=9> */
.L_x_241:
[----:B------:R-:W-:Y:S05]  /*6fb0*/  BSYNC B1 ;  /* 0x0000000000017941 */ /* 0x000fea0003800000 */
.L_x_240:
        /* <DEDUP_REMOVED lines=9> */
.L_x_243:
[----:B------:R-:W-:Y:S05]  /*7050*/  BSYNC B1 ;  /* 0x0000000000017941 */ /* 0x000fea0003800000 */
.L_x_242:
        /* <DEDUP_REMOVED lines=9> */
.L_x_245:
[----:B------:R-:W-:Y:S05]  /*70f0*/  BSYNC B1 ;  /* 0x0000000000017941 */ /* 0x000fea0003800000 */
.L_x_244:
        /* <DEDUP_REMOVED lines=9> */
.L_x_247:
[----:B------:R-:W-:Y:S05]  /*7190*/  BSYNC B1 ;  /* 0x0000000000017941 */ /* 0x000fea0003800000 */
.L_x_246:
        /* <DEDUP_REMOVED lines=9> */
.L_x_249:
[----:B------:R-:W-:Y:S05]  /*7230*/  BSYNC B1 ;  /* 0x0000000000017941 */ /* 0x000fea0003800000 */
.L_x_248:
        /* <DEDUP_REMOVED lines=9> */
.L_x_251:
[----:B------:R-:W-:Y:S05]  /*72d0*/  BSYNC B1 ;  /* 0x0000000000017941 */ /* 0x000fea0003800000 */
.L_x_250:
        /* <DEDUP_REMOVED lines=9> */
.L_x_253:
[----:B------:R-:W-:Y:S05]  /*7370*/  BSYNC B1 ;  /* 0x0000000000017941 */ /* 0x000fea0003800000 */
.L_x_252:
        /* <DEDUP_REMOVED lines=9> */
.L_x_255:
[----:B------:R-:W-:Y:S05]  /*7410*/  BSYNC B1 ;  /* 0x0000000000017941 */ /* 0x000fea0003800000 */
.L_x_254:
        /* <DEDUP_REMOVED lines=9> */
.L_x_257:
[----:B------:R-:W-:Y:S05]  /*74b0*/  BSYNC B1 ;  /* 0x0000000000017941 */ /* 0x000fea0003800000 */
.L_x_256:
        /* <DEDUP_REMOVED lines=9> */
.L_x_259:
[----:B------:R-:W-:Y:S05]  /*7550*/  BSYNC B1 ;  /* 0x0000000000017941 */ /* 0x000fea0003800000 */
.L_x_258:
        /* <DEDUP_REMOVED lines=9> */
.L_x_261:
[----:B------:R-:W-:Y:S05]  /*75f0*/  BSYNC B1 ;  /* 0x0000000000017941 */ /* 0x000fea0003800000 */
.L_x_260:
        /* <DEDUP_REMOVED lines=9> */
.L_x_263:
[----:B------:R-:W-:Y:S05]  /*7690*/  BSYNC B1 ;  /* 0x0000000000017941 */ /* 0x000fea0003800000 */
.L_x_262:
        /* <DEDUP_REMOVED lines=9> */
.L_x_265:
[----:B------:R-:W-:Y:S05]  /*7730*/  BSYNC B1 ;  /* 0x0000000000017941 */ /* 0x000fea0003800000 */
.L_x_264:
        /* <DEDUP_REMOVED lines=9> */
.L_x_267:
[----:B------:R-:W-:Y:S05]  /*77d0*/  BSYNC B1 ;  /* 0x0000000000017941 */ /* 0x000fea0003800000 */
.L_x_266:
        /* <DEDUP_REMOVED lines=9> */
.L_x_269:
[----:B------:R-:W-:Y:S05]  /*7870*/  BSYNC B1 ;  /* 0x0000000000017941 */ /* 0x000fea0003800000 */
.L_x_268:
        /* <DEDUP_REMOVED lines=9> */
.L_x_271:
[----:B------:R-:W-:Y:S05]  /*7910*/  BSYNC B1 ;  /* 0x0000000000017941 */ /* 0x000fea0003800000 */
.L_x_270:
        /* <DEDUP_REMOVED lines=9> */
.L_x_273:
[----:B------:R-:W-:Y:S05]  /*79b0*/  BSYNC B1 ;  /* 0x0000000000017941 */ /* 0x000fea0003800000 */
.L_x_272:
        /* <DEDUP_REMOVED lines=9> */
.L_x_275:
[----:B------:R-:W-:Y:S05]  /*7a50*/  BSYNC B1 ;  /* 0x0000000000017941 */ /* 0x000fea0003800000 */
.L_x_274:
[----:B0-23-5:R-:W-:Y:S01]  /*7a60*/  LOP3.LUT R4, R172, 0xffffe000, RZ, 0xc0, !PT ;  /* 0xffffe000ac047812 */ /* 0x02dfe200078ec0ff */
        /* <DEDUP_REMOVED lines=8> */
.L_x_277:
[----:B------:R-:W-:Y:S05]  /*7af0*/  BSYNC B1 ;  /* 0x0000000000017941 */ /* 0x000fea0003800000 */
.L_x_276:
[----:B-----5:R-:W-:Y:S01]  /*7b00*/  LOP3.LUT R4, R172, 0xffffe000, RZ, 0xc0, !PT ;  /* 0xffffe000ac047812 */ /* 0x020fe200078ec0ff */
[----:B------:R-:W-:Y:S01]  /*7b10*/  @P2 IMAD.MOV.U32 R5, RZ, RZ, R9 ;  /* 0x000000ffff052224 */ /* 0x000fe200078e0009 */
[----:B------:R-:W-:Y:S01]  /*7b20*/  ISETP.GT.AND P1, PT, R0, 0x79, P1 ;  /* 0x000000790000780c */ /* 0x000fe20000f24270 */
[----:B------:R-:W-:Y:S02]  /*7b30*/  BSSY B1, `(.L_x_278) ;  /* 0x0000008000017945 */ /* 0x000fe40003800000 */
[----:B------:R-:W-:Y:S01]  /*7b40*/  FMUL R3, R4, R155 ;  /* 0x0000009b04037220 */ /* 0x000fe20000400000 */
[----:B------:R-:W-:-:S03]  /*7b50*/  @P2 IMAD.MOV.U32 R4, RZ, RZ, R8 ;  /* 0x000000ffff042224 */ /* 0x000fc600078e0008 */
[----:B------:R-:W-:-:S05]  /*7b60*/  FFMA R3, R86, R154, R3 ;  /* 0x0000009a56037223 */ /* 0x000fca0000000003 */
[----:B------:R-:W-:-:S05]  /*7b70*/  F2FP.TF32.F32.PACK_B R3, R3 ;  /* 0x00000003ff03723e */ /* 0x000fca00024050ff */
[----:B------:R3:W-:Y:S01]  /*7b80*/  @P2 STG.E desc[UR36][R4.64+0x1e0], R3 ;  /* 0x0001e00304002986 */ /* 0x0007e2000c101924 */
[----:B------:R-:W-:Y:S05]  /*7b90*/  @!P1 BRA `(.L_x_279) ;  /* 0x0000000000049947 */ /* 0x000fea0003800000 */
[----:B------:R0:W5:Y:S02]  /*7ba0*/  LDG.E.LTC128B R172, desc[UR36][R10.64+0x1e4] ;  /* 0x0001e4240aac7981 */ /* 0x000164000c1e1920 */
.L_x_279:
[----:B------:R-:W-:Y:S05]  /*7bb0*/  BSYNC B1 ;  /* 0x0000000000017941 */ /* 0x000fea0003800000 */
.L_x_278:
[----:B------:R-:W-:Y:S05]  /*7bc0*/  @!P1 BRA `(.L_x_280) ;  /* 0x00000024003c9947 */ /* 0x000fea0003800000 */
[----:B-----5:R-:W-:-:S05]  /*7bd0*/  LOP3.LUT R172, R172, 0xffffe000, RZ, 0xc0, !PT ;  /* 0xffffe000acac7812 */ /* 0x020fca00078ec0ff */
[----:B------:R-:W-:-:S04]  /*7be0*/  FMUL R172, R172, R155 ;  /* 0x0000009bacac7220 */ /* 0x000fc80000400000 */
[----:B------:R-:W-:-:S05]  /*7bf0*/  FFMA R87, R87, R154, R172 ;  /* 0x0000009a57577223 */ /* 0x000fca00000000ac */
[----:B------:R-:W-:-:S05]  /*7c00*/  F2FP.TF32.F32.PACK_B R87, R87 ;  /* 0x00000057ff57723e */ /* 0x000fca00024050ff */
[----:B------:R0:W-:Y:S01]  /*7c10*/  STG.E desc[UR36][R8.64+0x1e4], R87 ;  /* 0x0001e45708007986 */ /* 0x0001e2000c101924 */
[----:B------:R-:W-:Y:S05]  /*7c20*/  BRA `(.L_x_280) ;  /* 0x0000002400247947 */ /* 0x000fea0003800000 */
.L_x_29:
[----:B------:R-:W-:Y:S01]  /*7c30*/  ULDC.64 UR4, c[0x0][0x5c0] ;  /* 0x0001700000047ab9 */ /* 0x000fe20000000a00 */
[-C--:B------:R-:W-:Y:S01]  /*7c40*/  FMUL R15, R88, R154.reuse ;  /* 0x0000009a580f7220 */ /* 0x080fe20000400000 */
[----:B------:R-:W-:Y:S01]  /*7c50*/  LEA R6, P0, R168, UR4, 0x2 ;  /* 0x00000004a8067c11 */ /* 0x000fe2000f8010ff */
[----:B------:R-:W-:Y:S01]  /*7c60*/  IMAD.SHL.U32 R11, R4, 0x20, RZ ;  /* 0x00000020040b7824 */ /* 0x000fe200078e00ff */
[----:B------:R-:W-:Y:S01]  /*7c70*/  ISETP.GT.AND P5, PT, R0, 0x1, P3 ;  /* 0x000000010000780c */ /* 0x000fe20001fa4270 */
[-C--:B------:R-:W-:Y:S01]  /*7c80*/  FMUL R89, R89, R154.reuse ;  /* 0x0000009a59597220 */ /* 0x080fe20000400000 */
[----:B------:R-:W-:Y:S01]  /*7c90*/  LEA.HI.X R7, R168, UR5, R171, 0x2, P0 ;  /* 0x00000005a8077c11 */ /* 0x000fe200080f14ab */
[-C--:B------:R-:W-:Y:S01]  /*7ca0*/  FMUL R21, R90, R154.reuse ;  /* 0x0000009a5a157220 */ /* 0x080fe20000400000 */
[----:B------:R-:W-:Y:S01]  /*7cb0*/  ISETP.GT.AND P0, PT, R3, 0x8, PT ;  /* 0x000000080300780c */ /* 0x000fe20003f04270 */
[-C--:B------:R-:W-:Y:S01]  /*7cc0*/  FMUL R91, R91, R154.reuse ;  /* 0x0000009a5b5b7220 */ /* 0x080fe20000400000 */
[----:B------:R-:W-:Y:S01]  /*7cd0*/  F2FP.TF32.F32.PACK_B R15, R15 ;  /* 0x0000000fff0f723e */ /* 0x000fe200024050ff */
[-C--:B------:R-:W-:Y:S01]  /*7ce0*/  FMUL R93, R93, R154.reuse ;  /* 0x0000009a5d5d7220 */ /* 0x080fe20000400000 */
[----:B------:R-:W-:Y:S01]  /*7cf0*/  ISETP.GT.AND P1, PT, R0, RZ, P0 ;  /* 0x000000ff0000720c */ /* 0x000fe20000724270 */
[-C--:B------:R-:W-:Y:S01]  /*7d00*/  FMUL R23, R94, R154.reuse ;  /* 0x0000009a5e177220 */ /* 0x080fe20000400000 */
[----:B------:R-:W-:Y:S01]  /*7d10*/  ISETP.GT.AND P4, PT, R0, 0x1, P0 ;  /* 0x000000010000780c */ /* 0x000fe20000784270 */
[----:B------:R0:W-:Y:S01]  /*7d20*/  @P2 STG.E desc[UR36][R6.64], R15 ;  /* 0x0000000f06002986 */ /* 0x0001e2000c101924 */
[----:B------:R-:W-:Y:S01]  /*7d30*/  SHF.L.U64.HI R9, R4, 0x5, R5 ;  /* 0x0000000504097819 */ /* 0x000fe20000010205 */
[----:B------:R-:W-:Y:S01]  /*7d40*/  FMUL R95, R95, R154 ;  /* 0x0000009a5f5f7220 */ /* 0x000fe20000400000 */
[----:B------:R-:W-:Y:S01]  /*7d50*/  IADD3 R12, P2, R11, R6, RZ ;  /* 0x000000060b0c7210 */ /* 0x000fe20007f5e0ff */
[-C--:B------:R-:W-:Y:S01]  /*7d60*/  FMUL R97, R97, R154.reuse ;  /* 0x0000009a61617220 */ /* 0x080fe20000400000 */
[----:B------:R-:W-:Y:S01]  /*7d70*/  F2FP.TF32.F32.PACK_B R89, R89 ;  /* 0x00000059ff59723e */ /* 0x000fe200024050ff */
[-C--:B------:R-:W-:Y:S01]  /*7d80*/  FMUL R99, R99, R154.reuse ;  /* 0x0000009a63637220 */ /* 0x080fe20000400000 */
[----:B------:R-:W-:Y:S01]  /*7d90*/  F2FP.TF32.F32.PACK_B R21, R21 ;  /* 0x00000015ff15723e */ /* 0x000fe200024050ff */
[----:B------:R-:W-:Y:S01]  /*7da0*/  IMAD.X R13, R9, 0x1, R7, P2 ;  /* 0x00000001090d7824 */ /* 0x000fe200010e0607 */
[----:B------:R-:W-:Y:S01]  /*7db0*/  F2FP.TF32.F32.PACK_B R91, R91 ;  /* 0x0000005bff5b723e */ /* 0x000fe200024050ff */
[----:B------:R-:W-:Y:S01]  /*7dc0*/  @P5 STG.E desc[UR36][R6.64+0x4], R89 ;  /* 0x0000045906005986 */ /* 0x000fe2000c101924 */
[----:B------:R-:W-:Y:S01]  /*7dd0*/  ISETP.GT.AND P5, PT, R0, 0x8, P3 ;  /* 0x000000080000780c */ /* 0x000fe20001fa4270 */
[-C--:B0-----:R-:W-:Y:S01]  /*7de0*/  FMUL R15, R92, R154.reuse ;  /* 0x0000009a5c0f7220 */ /* 0x081fe20000400000 */
[C---:B------:R-:W-:Y:S01]  /*7df0*/  ISETP.GT.AND P2, PT, R0.reuse, 0x9, P3 ;  /* 0x000000090000780c */ /* 0x040fe20001f44270 */
[----:B------:R0:W-:Y:S01]  /*7e00*/  @P1 STG.E desc[UR36][R12.64], R21 ;  /* 0x000000150c001986 */ /* 0x0001e2000c101924 */
[C---:B------:R-:W-:Y:S01]  /*7e10*/  ISETP.GT.AND P1, PT, R0.reuse, 0x8, P0 ;  /* 0x000000080000780c */ /* 0x040fe20000724270 */
[-C--:B------:R-:W-:Y:S01]  /*7e20*/  FMUL R101, R101, R154.reuse ;  /* 0x0000009a65657220 */ /* 0x080fe20000400000 */
[----:B------:R-:W-:Y:S01]  /*7e30*/  F2FP.TF32.F32.PACK_B R15, R15 ;  /* 0x0000000fff0f723e */ /* 0x000fe200024050ff */
[----:B------:R-:W-:Y:S01]  /*7e40*/  @P4 STG.E desc[UR36][R12.64+0x4], R91 ;  /* 0x0000045b0c004986 */ /* 0x000fe2000c101924 */
[----:B------:R-:W-:Y:S01]  /*7e50*/  ISETP.GT.AND P4, PT, R0, 0x9, P0 ;  /* 0x000000090000780c */ /* 0x000fe20000784270 */
[-C--:B------:R-:W-:Y:S01]  /*7e60*/  FMUL R103, R103, R154.reuse ;  /* 0x0000009a67677220 */ /* 0x080fe20000400000 */
[----:B------:R-:W-:Y:S01]  /*7e70*/  F2FP.TF32.F32.PACK_B R93, R93 ;  /* 0x0000005dff5d723e */ /* 0x000fe200024050ff */
[-C--:B------:R-:W-:Y:S01]  /*7e80*/  FMUL R105, R105, R154.reuse ;  /* 0x0000009a69697220 */ /* 0x080fe20000400000 */
[----:B------:R-:W-:Y:S01]  /*7e90*/  F2FP.TF32.F32.PACK_B R23, R23 ;  /* 0x00000017ff17723e */ /* 0x000fe200024050ff */
[----:B------:R1:W-:Y:S01]  /*7ea0*/  @P5 STG.E desc[UR36][R6.64+0x20], R15 ;  /* 0x0000200f06005986 */ /* 0x0003e2000c101924 */
[----:B------:R-:W-:Y:S01]  /*7eb0*/  F2FP.TF32.F32.PACK_B R95, R95 ;  /* 0x0000005fff5f723e */ /* 0x000fe200024050ff */
[-C--:B0-----:R-:W-:Y:S01]  /*7ec0*/  FMUL R21, R96, R154.reuse ;  /* 0x0000009a60157220 */ /* 0x081fe20000400000 */
[C---:B------:R-:W-:Y:S01]  /*7ed0*/  ISETP.GT.AND P5, PT, R0.reuse, 0x10, P3 ;  /* 0x000000100000780c */ /* 0x040fe20001fa4270 */
[----:B------:R-:W-:Y:S01]  /*7ee0*/  @P2 STG.E desc[UR36][R6.64+0x24], R93 ;  /* 0x0000245d06002986 */ /* 0x000fe2000c101924 */
[C---:B------:R-:W-:Y:S01]  /*7ef0*/  ISETP.GT.AND P2, PT, R0.reuse, 0x11, P3 ;  /* 0x000000110000780c */ /* 0x040fe20001f44270 */
[-C--:B------:R-:W-:Y:S01]  /*7f00*/  FMUL R107, R107, R154.reuse ;  /* 0x0000009a6b6b7220 */ /* 0x080fe20000400000 */
[----:B------:R-:W-:Y:S01]  /*7f10*/  F2FP.TF32.F32.PACK_B R21, R21 ;  /* 0x00000015ff15723e */ /* 0x000fe200024050ff */
[----:B------:R0:W-:Y:S01]  /*7f20*/  @P1 STG.E desc[UR36][R12.64+0x20], R23 ;  /* 0x000020170c001986 */ /* 0x0001e2000c101924 */
[C---:B------:R-:W-:Y:S01]  /*7f30*/  ISETP.GT.AND P1, PT, R0.reuse, 0x10, P0 ;  /* 0x000000100000780c */ /* 0x040fe20000724270 */
[-C--:B------:R-:W-:Y:S01]  /*7f40*/  FMUL R109, R109, R154.reuse ;  /* 0x0000009a6d6d7220 */ /* 0x080fe20000400000 */
[----:B------:R-:W-:Y:S01]  /*7f50*/  F2FP.TF32.F32.PACK_B R97, R97 ;  /* 0x00000061ff61723e */ /* 0x000fe200024050ff */
[----:B------:R-:W-:Y:S01]  /*7f60*/  @P4 STG.E desc[UR36][R12.64+0x24], R95 ;  /* 0x0000245f0c004986 */ /* 0x000fe2000c101924 */
[----:B------:R-:W-:Y:S01]  /*7f70*/  ISETP.GT.AND P4, PT, R0, 0x11, P0 ;  /* 0x000000110000780c */ /* 0x000fe20000784270 */
[-C--:B-1----:R-:W-:Y:S01]  /*7f80*/  FMUL R15, R98, R154.reuse ;  /* 0x0000009a620f7220 */ /* 0x082fe20000400000 */
[----:B------:R-:W-:Y:S01]  /*7f90*/  F2FP.TF32.F32.PACK_B R99, R99 ;  /* 0x00000063ff63723e */ /* 0x000fe200024050ff */
[----:B------:R1:W-:Y:S01]  /*7fa0*/  @P5 STG.E desc[UR36][R6.64+0x40], R21 ;  /* 0x0000401506005986 */ /* 0x0003e2000c101924 */
[C---:B------:R-:W-:Y:S01]  /*7fb0*/  ISETP.GT.AND P5, PT, R0.reuse, 0x18, P3 ;  /* 0x000000180000780c */ /* 0x040fe20001fa4270 */
[-C--:B------:R-:W-:Y:S01]  /*7fc0*/  FMUL R111, R111, R154.reuse ;  /* 0x0000009a6f6f7220 */ /* 0x080fe20000400000 */
[----:B------:R-:W-:Y:S01]  /*7fd0*/  F2FP.TF32.F32.PACK_B R15, R15 ;  /* 0x0000000fff0f723e */ /* 0x000fe200024050ff */
[----:B------:R-:W-:Y:S01]  /*7fe0*/  @P2 STG.E desc[UR36][R6.64+0x44], R97 ;  /* 0x0000446106002986 */ /* 0x000fe2000c101924 */
[----:B------:R-:W-:Y:S01]  /*7ff0*/  ISETP.GT.AND P2, PT, R0, 0x19, P3 ;  /* 0x000000190000780c */ /* 0x000fe20001f44270 */
[-C--:B0-----:R-:W-:Y:S01]  /*8000*/  FMUL R23, R100, R154.reuse ;  /* 0x0000009a64177220 */ /* 0x081fe20000400000 */
        /* <DEDUP_REMOVED lines=177> */
[----:B------:R-:W-:Y:S01]  /*8b20*/  @P1 STG.E desc[UR36][R12.64+0x1a0], R23 ;  /* 0x0001a0170c001986 */ /* 0x000fe2000c101924 */
        /* <DEDUP_REMOVED lines=11> */
[-C--:B------:R-:W-:Y:S01]  /*8be0*/  FMUL R33, R33, R154.reuse ;  /* 0x0000009a21217220 */ /* 0x080fe20000400000 */
[----:B------:R-:W-:Y:S01]  /*8bf0*/  ISETP.GT.AND P3, PT, R0, 0x79, P3 ;  /* 0x000000790000780c */ /* 0x000fe20001f64270 */
[----:B------:R-:W-:Y:S01]  /*8c00*/  @P1 STG.E desc[UR36][R6.64+0x1c4], R145 ;  /* 0x0001c49106001986 */ /* 0x000fe2000c101924 */
[----:B------:R-:W-:Y:S01]  /*8c10*/  ISETP.GT.AND P1, PT, R3, 0x80, PT ;  /* 0x000000800300780c */ /* 0x000fe20003f24270 */
[-C--:B------:R-:W-:Y:S01]  /*8c20*/  FMUL R35, R35, R154.reuse ;  /* 0x0000009a23237220 */ /* 0x080fe20000400000 */
[----:B------:R-:W-:Y:S01]  /*8c30*/  F2FP.TF32.F32.PACK_B R149, R149 ;  /* 0x00000095ff95723e */ /* 0x000fe200024050ff */
[----:B------:R1:W-:Y:S01]  /*8c40*/  @P2 STG.E desc[UR36][R12.64+0x1c0], R15 ;  /* 0x0001c00f0c002986 */ /* 0x0003e2000c101924 */
[----:B------:R-:W-:Y:S01]  /*8c50*/  ISETP.GT.AND P2, PT, R3, 0x88, PT ;  /* 0x000000880300780c */ /* 0x000fe20003f44270 */
[-C--:B------:R-:W-:Y:S01]  /*8c60*/  FMUL R3, R148, R154.reuse ;  /* 0x0000009a94037220 */ /* 0x080fe20000400000 */
[-C--:B0-----:R-:W-:Y:S01]  /*8c70*/  FMUL R21, R150, R154.reuse ;  /* 0x0000009a96157220 */ /* 0x081fe20000400000 */
[----:B------:R-:W-:Y:S01]  /*8c80*/  @P4 STG.E desc[UR36][R12.64+0x1c4], R147 ;  /* 0x0001c4930c004986 */ /* 0x000fe2000c101924 */
[C---:B------:R-:W-:Y:S01]  /*8c90*/  ISETP.GT.AND P4, PT, R0.reuse, 0x78, P0 ;  /* 0x000000780000780c */ /* 0x040fe20000784270 */
[-C--:B------:R-:W-:Y:S01]  /*8ca0*/  FMUL R37, R37, R154.reuse ;  /* 0x0000009a25257220 */ /* 0x080fe20000400000 */
[----:B------:R-:W-:Y:S01]  /*8cb0*/  ISETP.GT.AND P0, PT, R0, 0x79, P0 ;  /* 0x000000790000780c */ /* 0x000fe20000704270 */
[-C--:B------:R-:W-:Y:S01]  /*8cc0*/  FMUL R39, R39, R154.reuse ;  /* 0x0000009a27277220 */ /* 0x080fe20000400000 */
[----:B------:R-:W-:Y:S01]  /*8cd0*/  F2FP.TF32.F32.PACK_B R3, R3 ;  /* 0x00000003ff03723e */ /* 0x000fe200024050ff */
[-C--:B------:R-:W-:Y:S01]  /*8ce0*/  FMUL R41, R41, R154.reuse ;  /* 0x0000009a29297220 */ /* 0x080fe20000400000 */
[----:B------:R-:W-:Y:S01]  /*8cf0*/  F2FP.TF32.F32.PACK_B R21, R21 ;  /* 0x00000015ff15723e */ /* 0x000fe200024050ff */
[C---:B-1----:R-:W-:Y:S01]  /*8d00*/  IMAD.SHL.U32 R15, R4.reuse, 0x200, RZ ;  /* 0x00000200040f7824 */ /* 0x042fe200078e00ff */
[----:B------:R-:W-:Y:S01]  /*8d10*/  F2FP.TF32.F32.PACK_B R151, R151 ;  /* 0x00000097ff97723e */ /* 0x000fe200024050ff */
[----:B------:R0:W-:Y:S01]  /*8d20*/  @P5 STG.E desc[UR36][R6.64+0x1e0], R3 ;  /* 0x0001e00306005986 */ /* 0x0001e2000c101924 */
[----:B------:R-:W-:Y:S01]  /*8d30*/  SHF.L.U64.HI R5, R4, 0x9, R5 ;  /* 0x0000000904057819 */ /* 0x000fe20000010205 */
[----:B------:R-:W-:Y:S01]  /*8d40*/  FMUL R43, R43, R154 ;  /* 0x0000009a2b2b7220 */ /* 0x000fe20000400000 */
[----:B------:R-:W-:Y:S01]  /*8d50*/  F2FP.TF32.F32.PACK_B R25, R25 ;  /* 0x00000019ff19723e */ /* 0x000fe200024050ff */
[----:B------:R-:W-:Y:S01]  /*8d60*/  @P3 STG.E desc[UR36][R6.64+0x1e4], R149 ;  /* 0x0001e49506003986 */ /* 0x000fe2000c101924 */
[----:B------:R-:W-:Y:S01]  /*8d70*/  IADD3 R4, P3, R15, R6, RZ ;  /* 0x000000060f047210 */ /* 0x000fe20007f7e0ff */
[----:B------:R-:W-:Y:S01]  /*8d80*/  FMUL R45, R45, R154 ;  /* 0x0000009a2d2d7220 */ /* 0x000fe20000400000 */
[----:B------:R-:W-:Y:S01]  /*8d90*/  F2FP.TF32.F32.PACK_B R27, R27 ;  /* 0x0000001bff1b723e */ /* 0x000fe200024050ff */
[----:B------:R1:W-:Y:S01]  /*8da0*/  @P4 STG.E desc[UR36][R12.64+0x1e0], R21 ;  /* 0x0001e0150c004986 */ /* 0x0003e2000c101924 */
[----:B------:R-:W-:Y:S01]  /*8db0*/  IADD3 R14, P4, P5, R11, R6, R15 ;  /* 0x000000060b0e7210 */ /* 0x000fe20007d9e00f */
[-C--:B------:R-:W-:Y:S01]  /*8dc0*/  FMUL R47, R47, R154.reuse ;  /* 0x0000009a2f2f7220 */ /* 0x080fe20000400000 */
[----:B------:R-:W-:Y:S01]  /*8dd0*/  F2FP.TF32.F32.PACK_B R29, R29 ;  /* 0x0000001dff1d723e */ /* 0x000fe200024050ff */
[----:B------:R2:W-:Y:S01]  /*8de0*/  @P0 STG.E desc[UR36][R12.64+0x1e4], R151 ;  /* 0x0001e4970c000986 */ /* 0x0005e2000c101924 */
[----:B------:R-:W-:Y:S01]  /*8df0*/  ISETP.GT.AND P0, PT, R0, RZ, P1 ;  /* 0x000000ff0000720c */ /* 0x000fe20000f04270 */
[-C--:B0-----:R-:W-:Y:S01]  /*8e00*/  FMUL R3, R24, R154.reuse ;  /* 0x0000009a18037220 */ /* 0x081fe20000400000 */
[----:B------:R-:W-:Y:S01]  /*8e10*/  IADD3.X R15, R9, R7, R5, P4, P5 ;  /* 0x00000007090f7210 */ /* 0x000fe200027ea405 */
[----:B------:R-:W-:Y:S01]  /*8e20*/  IMAD.X R5, R5, 0x1, R7, P3 ;  /* 0x0000000105057824 */ /* 0x000fe200018e0607 */
[C---:B------:R-:W-:Y:S01]  /*8e30*/  ISETP.GT.AND P5, PT, R0.reuse, 0x1, P1 ;  /* 0x000000010000780c */ /* 0x040fe20000fa4270 */
[-C--:B------:R-:W-:Y:S01]  /*8e40*/  FMUL R49, R49, R154.reuse ;  /* 0x0000009a31317220 */ /* 0x080fe20000400000 */
[----:B------:R-:W-:Y:S01]  /*8e50*/  ISETP.GT.AND P4, PT, R0, RZ, P2 ;  /* 0x000000ff0000720c */ /* 0x000fe20001784270 */
[-C--:B-1----:R-:W-:Y:S01]  /*8e60*/  FMUL R21, R26, R154.reuse ;  /* 0x0000009a1a157220 */ /* 0x082fe20000400000 */
[----:B------:R-:W-:Y:S01]  /*8e70*/  F2FP.TF32.F32.PACK_B R3, R3 ;  /* 0x00000003ff03723e */ /* 0x000fe200024050ff */
[----:B------:R-:W-:Y:S01]  /*8e80*/  FMUL R51, R51, R154 ;  /* 0x0000009a33337220 */ /* 0x000fe20000400000 */
[----:B------:R-:W-:Y:S01]  /*8e90*/  IADD3 R6, P3, R11, R4, RZ ;  /* 0x000000040b067210 */ /* 0x000fe20007f7e0ff */
[-C--:B--2---:R-:W-:Y:S01]  /*8ea0*/  FMUL R13, R28, R154.reuse ;  /* 0x0000009a1c0d7220 */ /* 0x084fe20000400000 */
[----:B------:R-:W-:Y:S01]  /*8eb0*/  F2FP.TF32.F32.PACK_B R21, R21 ;  /* 0x00000015ff15723e */ /* 0x000fe200024050ff */
[----:B------:R0:W-:Y:S01]  /*8ec0*/  @P0 STG.E desc[UR36][R4.64], R3 ;  /* 0x0000000304000986 */ /* 0x0001e2000c101924 */
[C---:B------:R-:W-:Y:S01]  /*8ed0*/  ISETP.GT.AND P0, PT, R0.reuse, 0x1, P2 ;  /* 0x000000010000780c */ /* 0x040fe20001704270 */
[--C-:B------:R-:W-:Y:S01]  /*8ee0*/  IMAD.X R7, R9, 0x1, R5.reuse, P3 ;  /* 0x0000000109077824 */ /* 0x100fe200018e0605 */
[C---:B------:R-:W-:Y:S01]  /*8ef0*/  ISETP.GT.AND P3, PT, R0.reuse, 0x9, P1 ;  /* 0x000000090000780c */ /* 0x040fe20000f64270 */
[----:B------:R-:W-:Y:S01]  /*8f00*/  @P5 STG.E desc[UR36][R4.64+0x4], R25 ;  /* 0x0000041904005986 */ /* 0x000fe2000c101924 */
[----:B------:R-:W-:Y:S01]  /*8f10*/  F2FP.TF32.F32.PACK_B R13, R13 ;  /* 0x0000000dff0d723e */ /* 0x000fe200024050ff */
[----:B------:R-:W-:Y:S01]  /*8f20*/  FMUL R53, R53, R154 ;  /* 0x0000009a35357220 */ /* 0x000fe20000400000 */
[----:B------:R-:W-:Y:S01]  /*8f30*/  IADD3 R8, P5, R11, R4, RZ ;  /* 0x000000040b087210 */ /* 0x000fe20007fbe0ff */
[----:B------:R1:W-:Y:S01]  /*8f40*/  @P4 STG.E desc[UR36][R6.64], R21 ;  /* 0x0000001506004986 */ /* 0x0003e2000c101924 */
[----:B------:R-:W-:Y:S01]  /*8f50*/  ISETP.GT.AND P4, PT, R0, 0x8, P1 ;  /* 0x000000080000780c */ /* 0x000fe20000f84270 */
[-C--:B------:R-:W-:Y:S01]  /*8f60*/  FMUL R11, R32, R154.reuse ;  /* 0x0000009a200b7220 */ /* 0x080fe20000400000 */
[----:B------:R-:W-:Y:S01]  /*8f70*/  F2FP.TF32.F32.PACK_B R31, R31 ;  /* 0x0000001fff1f723e */ /* 0x000fe200024050ff */
[-C--:B0-----:R-:W-:Y:S01]  /*8f80*/  FMUL R3, R30, R154.reuse ;  /* 0x0000009a1e037220 */ /* 0x081fe20000400000 */
[----:B------:R-:W-:Y:S01]  /*8f90*/  IMAD.X R9, R9, 0x1, R5, P5 ;  /* 0x0000000109097824 */ /* 0x000fe200028e0605 */
[----:B------:R-:W-:Y:S01]  /*8fa0*/  @P0 STG.E desc[UR36][R6.64+0x4], R27 ;  /* 0x0000041b06000986 */ /* 0x000fe2000c101924 */
[C---:B------:R-:W-:Y:S01]  /*8fb0*/  ISETP.GT.AND P0, PT, R0.reuse, 0x8, P2 ;  /* 0x000000080000780c */ /* 0x040fe20001704270 */
[-C--:B------:R-:W-:Y:S01]  /*8fc0*/  FMUL R55, R55, R154.reuse ;  /* 0x0000009a37377220 */ /* 0x080fe20000400000 */
[----:B------:R-:W-:Y:S01]  /*8fd0*/  F2FP.TF32.F32.PACK_B R3, R3 ;  /* 0x00000003ff03723e */ /* 0x000fe200024050ff */
[----:B------:R-:W-:Y:S01]  /*8fe0*/  @P3 STG.E desc[UR36][R4.64+0x24], R29 ;  /* 0x0000241d04003986 */ /* 0x000fe2000c101924 */
[----:B------:R-:W-:Y:S01]  /*8ff0*/  ISETP.GT.AND P5, PT, R0, 0x10, P1 ;  /* 0x000000100000780c */ /* 0x000fe20000fa4270 */
[-C--:B-1----:R-:W-:Y:S01]  /*9000*/  FMUL R21, R36, R154.reuse ;  /* 0x0000009a24157220 */ /* 0x082fe20000400000 */
[C---:B------:R-:W-:Y:S01]  /*9010*/  ISETP.GT.AND P3, PT, R0.reuse, 0x11, P1 ;  /* 0x000000110000780c */ /* 0x040fe20000f64270 */
[----:B------:R0:W-:Y:S01]  /*9020*/  @P4 STG.E desc[UR36][R4.64+0x20], R13 ;  /* 0x0000200d04004986 */ /* 0x0001e2000c101924 */
[C---:B------:R-:W-:Y:S01]  /*9030*/  ISETP.GT.AND P4, PT, R0.reuse, 0x9, P2 ;  /* 0x000000090000780c */ /* 0x040fe20001784270 */
[-C--:B------:R-:W-:Y:S01]  /*9040*/  FMUL R57, R57, R154.reuse ;  /* 0x0000009a39397220 */ /* 0x080fe20000400000 */
[----:B------:R-:W-:Y:S01]  /*9050*/  F2FP.TF32.F32.PACK_B R11, R11 ;  /* 0x0000000bff0b723e */ /* 0x000fe200024050ff */
[-C--:B------:R-:W-:Y:S01]  /*9060*/  FMUL R59, R59, R154.reuse ;  /* 0x0000009a3b3b7220 */ /* 0x080fe20000400000 */
[----:B------:R-:W-:Y:S01]  /*9070*/  F2FP.TF32.F32.PACK_B R33, R33 ;  /* 0x00000021ff21723e */ /* 0x000fe200024050ff */
[----:B------:R1:W-:Y:S01]  /*9080*/  @P0 STG.E desc[UR36][R8.64+0x20], R3 ;  /* 0x0000200308000986 */ /* 0x0003e2000c101924 */
[----:B------:R-:W-:Y:S01]  /*9090*/  ISETP.GT.AND P0, PT, R0, 0x10, P2 ;  /* 0x000000100000780c */ /* 0x000fe20001704270 */
[-C--:B------:R-:W-:Y:S01]  /*90a0*/  FMUL R61, R61, R154.reuse ;  /* 0x0000009a3d3d7220 */ /* 0x080fe20000400000 */
[----:B------:R-:W-:Y:S01]  /*90b0*/  F2FP.TF32.F32.PACK_B R35, R35 ;  /* 0x00000023ff23723e */ /* 0x000fe200024050ff */
[-C--:B------:R-:W-:Y:S01]  /*90c0*/  FMUL R63, R63, R154.reuse ;  /* 0x0000009a3f3f7220 */ /* 0x080fe20000400000 */
[----:B------:R-:W-:Y:S01]  /*90d0*/  F2FP.TF32.F32.PACK_B R21, R21 ;  /* 0x00000015ff15723e */ /* 0x000fe200024050ff */
[-C--:B0-----:R-:W-:Y:S01]  /*90e0*/  FMUL R13, R34, R154.reuse ;  /* 0x0000009a220d7220 */ /* 0x081fe20000400000 */
[----:B------:R-:W-:Y:S01]  /*90f0*/  F2FP.TF32.F32.PACK_B R37, R37 ;  /* 0x00000025ff25723e */ /* 0x000fe200024050ff */
[----:B------:R-:W-:Y:S01]  /*9100*/  @P4 STG.E desc[UR36][R14.64+0x24], R31 ;  /* 0x0000241f0e004986 */ /* 0x000fe2000c101924 */
[C---:B------:R-:W-:Y:S01]  /*9110*/  ISETP.GT.AND P4, PT, R0.reuse, 0x11, P2 ;  /* 0x000000110000780c */ /* 0x040fe20001784270 */
[----:B------:R-:W-:Y:S01]  /*9120*/  FMUL R65, R65, R154 ;  /* 0x0000009a41417220 */ /* 0x000fe20000400000 */
[----:B------:R-:W-:Y:S01]  /*9130*/  F2FP.TF32.F32.PACK_B R13, R13 ;  /* 0x0000000dff0d723e */ /* 0x000fe200024050ff */
[----:B------:R0:W-:Y:S01]  /*9140*/  @P5 STG.E desc[UR36][R4.64+0x40], R11 ;  /* 0x0000400b04005986 */ /* 0x0001e2000c101924 */
[----:B------:R-:W-:Y:S01]  /*9150*/  ISETP.GT.AND P5, PT, R0, 0x18, P1 ;  /* 0x000000180000780c */ /* 0x000fe20000fa4270 */
[----:B------:R-:W-:-:S02]  /*9160*/  @P0 IMAD.MOV.U32 R6, RZ, RZ, R14 ;  /* 0x000000ffff060224 */ /* 0x000fc400078e000e */
[-C--:B-1----:R-:W-:Y:S01]  /*9170*/  FMUL R3, R38, R154.reuse ;  /* 0x0000009a26037220 */ /* 0x082fe20000400000 */
[--C-:B------:R-:W-:Y:S01]  /*9180*/  @P0 IMAD.MOV.U32 R7, RZ, RZ, R15.reuse ;  /* 0x000000ffff070224 */ /* 0x100fe200078e000f */
[----:B------:R-:W-:Y:S01]  /*9190*/  @P3 STG.E desc[UR36][R4.64+0x44], R33 ;  /* 0x0000442104003986 */ /* 0x000fe2000c101924 */
[----:B------:R-:W-:Y:S01]  /*91a0*/  ISETP.GT.AND P3, PT, R0, 0x19, P1 ;  /* 0x000000190000780c */ /* 0x000fe20000f64270 */
[-C--:B------:R-:W-:Y:S01]  /*91b0*/  FMUL R9, R40, R154.reuse ;  /* 0x0000009a28097220 */ /* 0x080fe20000400000 */
[----:B------:R-:W-:Y:S01]  /*91c0*/  F2FP.TF32.F32.PACK_B R3, R3 ;  /* 0x00000003ff03723e */ /* 0x000fe200024050ff */
[----:B------:R1:W-:Y:S01]  /*91d0*/  @P0 STG.E desc[UR36][R6.64+0x40], R13 ;  /* 0x0000400d06000986 */ /* 0x0003e2000c101924 */
[----:B------:R-:W-:Y:S01]  /*91e0*/  ISETP.GT.AND P0, PT, R0, 0x18, P2 ;  /* 0x000000180000780c */ /* 0x000fe20001704270 */
[-C--:B------:R-:W-:Y:S01]  /*91f0*/  FMUL R67, R67, R154.reuse ;  /* 0x0000009a43437220 */ /* 0x080fe20000400000 */
[----:B------:R-:W-:Y:S01]  /*9200*/  F2FP.TF32.F32.PACK_B R39, R39 ;  /* 0x00000027ff27723e */ /* 0x000fe200024050ff */
[-C--:B0-----:R-:W-:Y:S01]  /*9210*/  FMUL R11, R42, R154.reuse ;  /* 0x0000009a2a0b7220 */ /* 0x081fe20000400000 */
[----:B------:R-:W-:Y:S01]  /*9220*/  F2FP.TF32.F32.PACK_B R9, R9 ;  /* 0x00000009ff09723e */ /* 0x000fe200024050ff */
[-C--:B------:R-:W-:Y:S01]  /*9230*/  FMUL R69, R69, R154.reuse ;  /* 0x0000009a45457220 */ /* 0x080fe20000400000 */
[----:B------:R-:W-:Y:S01]  /*9240*/  F2FP.TF32.F32.PACK_B R41, R41 ;  /* 0x00000029ff29723e */ /* 0x000fe200024050ff */
[-C--:B------:R-:W-:Y:S01]  /*9250*/  FMUL R71, R71, R154.reuse ;  /* 0x0000009a47477220 */ /* 0x080fe20000400000 */
[----:B------:R-:W-:Y:S01]  /*9260*/  F2FP.TF32.F32.PACK_B R11, R11 ;  /* 0x0000000bff0b723e */ /* 0x000fe200024050ff */
[-C--:B------:R-:W-:Y:S01]  /*9270*/  FMUL R73, R73, R154.reuse ;  /* 0x0000009a49497220 */ /* 0x080fe20000400000 */
[----:B------:R-:W-:Y:S01]  /*9280*/  F2FP.TF32.F32.PACK_B R43, R43 ;  /* 0x0000002bff2b723e */ /* 0x000fe200024050ff */
[--C-:B-1----:R-:W-:Y:S01]  /*9290*/  @P4 IMAD.MOV.U32 R6, RZ, RZ, R14.reuse ;  /* 0x000000ffff064224 */ /* 0x102fe200078e000e */
[----:B------:R-:W-:Y:S01]  /*92a0*/  F2FP.TF32.F32.PACK_B R45, R45 ;  /* 0x0000002dff2d723e */ /* 0x000fe200024050ff */
[--C-:B------:R-:W-:Y:S01]  /*92b0*/  @P4 IMAD.MOV.U32 R7, RZ, RZ, R15.reuse ;  /* 0x000000ffff074224 */ /* 0x100fe200078e000f */
[----:B------:R-:W-:Y:S01]  /*92c0*/  F2FP.TF32.F32.PACK_B R47, R47 ;  /* 0x0000002fff2f723e */ /* 0x000fe200024050ff */
[-C--:B------:R-:W-:Y:S01]  /*92d0*/  FMUL R75, R75, R154.reuse ;  /* 0x0000009a4b4b7220 */ /* 0x080fe20000400000 */
[----:B------:R-:W-:Y:S01]  /*92e0*/  F2FP.TF32.F32.PACK_B R49, R49 ;  /* 0x00000031ff31723e */ /* 0x000fe200024050ff */
[-C--:B------:R-:W-:Y:S01]  /*92f0*/  FMUL R77, R77, R154.reuse ;  /* 0x0000009a4d4d7220 */ /* 0x080fe20000400000 */
[----:B------:R0:W-:Y:S01]  /*9300*/  @P4 STG.E desc[UR36][R6.64+0x44], R35 ;  /* 0x0000442306004986 */ /* 0x0001e2000c101924 */
[C---:B------:R-:W-:Y:S01]  /*9310*/  ISETP.GT.AND P4, PT, R0.reuse, 0x19, P2 ;  /* 0x000000190000780c */ /* 0x040fe20001784270 */
[-C--:B------:R-:W-:Y:S01]  /*9320*/  FMUL R79, R79, R154.reuse ;  /* 0x0000009a4f4f7220 */ /* 0x080fe20000400000 */
[----:B------:R-:W-:Y:S01]  /*9330*/  F2FP.TF32.F32.PACK_B R51, R51 ;  /* 0x00000033ff33723e */ /* 0x000fe200024050ff */
[----:B------:R1:W-:Y:S01]  /*9340*/  @P5 STG.E desc[UR36][R4.64+0x60], R21 ;  /* 0x0000601504005986 */ /* 0x0003e2000c101924 */
[----:B------:R-:W-:Y:S01]  /*9350*/  ISETP.GT.AND P5, PT, R0, 0x20, P1 ;  /* 0x000000200000780c */ /* 0x000fe20000fa4270 */
[-C--:B------:R-:W-:Y:S01]  /*9360*/  FMUL R13, R80, R154.reuse ;  /* 0x0000009a500d7220 */ /* 0x080fe20000400000 */
[----:B------:R-:W-:Y:S01]  /*9370*/  F2FP.TF32.F32.PACK_B R53, R53 ;  /* 0x00000035ff35723e */ /* 0x000fe200024050ff */
[----:B------:R-:W-:Y:S01]  /*9380*/  @P3 STG.E desc[UR36][R4.64+0x64], R37 ;  /* 0x0000642504003986 */ /* 0x000fe2000c101924 */
[----:B------:R-:W-:Y:S01]  /*9390*/  ISETP.GT.AND P3, PT, R0, 0x21, P1 ;  /* 0x000000210000780c */ /* 0x000fe20000f64270 */
[-C--:B------:R-:W-:Y:S01]  /*93a0*/  FMUL R81, R81, R154.reuse ;  /* 0x0000009a51517220 */ /* 0x080fe20000400000 */
[----:B------:R-:W-:Y:S01]  /*93b0*/  F2FP.TF32.F32.PACK_B R55, R55 ;  /* 0x00000037ff37723e */ /* 0x000fe200024050ff */
[----:B0-----:R-:W-:Y:S01]  /*93c0*/  @P0 IMAD.MOV.U32 R6, RZ, RZ, R14 ;  /* 0x000000ffff060224 */ /* 0x001fe200078e000e */
[----:B------:R-:W-:Y:S01]  /*93d0*/  F2FP.TF32.F32.PACK_B R57, R57 ;  /* 0x00000039ff39723e */ /* 0x000fe200024050ff */
[----:B------:R-:W-:Y:S01]  /*93e0*/  @P0 IMAD.MOV.U32 R7, RZ, RZ, R15 ;  /* 0x000000ffff070224 */ /* 0x000fe200078e000f */
[----:B------:R-:W-:Y:S01]  /*93f0*/  F2FP.TF32.F32.PACK_B R59, R59 ;  /* 0x0000003bff3b723e */ /* 0x000fe200024050ff */
[-C--:B------:R-:W-:Y:S01]  /*9400*/  FMUL R83, R83, R154.reuse ;  /* 0x0000009a53537220 */ /* 0x080fe20000400000 */
[----:B------:R-:W-:Y:S01]  /*9410*/  F2FP.TF32.F32.PACK_B R61, R61 ;  /* 0x0000003dff3d723e */ /* 0x000fe200024050ff */
[-C--:B-1----:R-:W-:Y:S01]  /*9420*/  FMUL R21, R84, R154.reuse ;  /* 0x0000009a54157220 */ /* 0x082fe20000400000 */
[----:B------:R0:W-:Y:S01]  /*9430*/  @P0 STG.E desc[UR36][R6.64+0x60], R3 ;  /* 0x0000600306000986 */ /* 0x0001e2000c101924 */
[----:B------:R-:W-:Y:S01]  /*9440*/  ISETP.GT.AND P0, PT, R0, 0x20, P2 ;  /* 0x000000200000780c */ /* 0x000fe20001704270 */
[-C--:B------:R-:W-:Y:S01]  /*9450*/  FMUL R85, R85, R154.reuse ;  /* 0x0000009a55557220 */ /* 0x080fe20000400000 */
[----:B------:R-:W-:Y:S01]  /*9460*/  F2FP.TF32.F32.PACK_B R63, R63 ;  /* 0x0000003fff3f723e */ /* 0x000fe200024050ff */
[----:B------:R-:W-:Y:S01]  /*9470*/  FMUL R87, R87, R154 ;  /* 0x0000009a57577220 */ /* 0x000fe20000400000 */
[----:B------:R-:W-:-:S02]  /*9480*/  F2FP.TF32.F32.PACK_B R65, R65 ;  /* 0x00000041ff41723e */ /* 0x000fc400024050ff */
[----:B------:R-:W-:Y:S02]  /*9490*/  F2FP.TF32.F32.PACK_B R67, R67 ;  /* 0x00000043ff43723e */ /* 0x000fe400024050ff */
[----:B------:R-:W-:Y:S02]  /*94a0*/  F2FP.TF32.F32.PACK_B R69, R69 ;  /* 0x00000045ff45723e */ /* 0x000fe400024050ff */
[----:B------:R-:W-:Y:S01]  /*94b0*/  F2FP.TF32.F32.PACK_B R71, R71 ;  /* 0x00000047ff47723e */ /* 0x000fe200024050ff */
[----:B0-----:R-:W-:Y:S02]  /*94c0*/  @P4 IMAD.MOV.U32 R6, RZ, RZ, R14 ;  /* 0x000000ffff064224 */ /* 0x001fe400078e000e */
[----:B------:R-:W-:Y:S01]  /*94d0*/  FMUL R3, R44, R154 ;  /* 0x0000009a2c037220 */ /* 0x000fe20000400000 */
[----:B------:R-:W-:Y:S01]  /*94e0*/  @P4 IMAD.MOV.U32 R7, RZ, RZ, R15 ;  /* 0x000000ffff074224 */ /* 0x000fe200078e000f */
[----:B------:R-:W-:Y:S02]  /*94f0*/  F2FP.TF32.F32.PACK_B R73, R73 ;  /* 0x00000049ff49723e */ /* 0x000fe400024050ff */
[----:B------:R-:W-:-:S02]  /*9500*/  F2FP.TF32.F32.PACK_B R75, R75 ;  /* 0x0000004bff4b723e */ /* 0x000fc400024050ff */
[----:B------:R0:W-:Y:S01]  /*9510*/  @P4 STG.E desc[UR36][R6.64+0x64], R39 ;  /* 0x0000642706004986 */ /* 0x0001e2000c101924 */
[C---:B------:R-:W-:Y:S02]  /*9520*/  ISETP.GT.AND P4, PT, R0.reuse, 0x21, P2 ;  /* 0x000000210000780c */ /* 0x040fe40001784270 */
[----:B------:R-:W-:Y:S01]  /*9530*/  F2FP.TF32.F32.PACK_B R3, R3 ;  /* 0x00000003ff03723e */ /* 0x000fe200024050ff */
[----:B------:R1:W-:Y:S01]  /*9540*/  @P5 STG.E desc[UR36][R4.64+0x80], R9 ;  /* 0x0000800904005986 */ /* 0x0003e2000c101924 */
[C---:B------:R-:W-:Y:S02]  /*9550*/  ISETP.GT.AND P5, PT, R0.reuse, 0x28, P1 ;  /* 0x000000280000780c */ /* 0x040fe40000fa4270 */
[----:B------:R-:W-:Y:S01]  /*9560*/  F2FP.TF32.F32.PACK_B R77, R77 ;  /* 0x0000004dff4d723e */ /* 0x000fe200024050ff */
[----:B------:R-:W-:Y:S01]  /*9570*/  @P3 STG.E desc[UR36][R4.64+0x84], R41 ;  /* 0x0000842904003986 */ /* 0x000fe2000c101924 */
[----:B------:R-:W-:Y:S02]  /*9580*/  ISETP.GT.AND P3, PT, R0, 0x29, P1 ;  /* 0x000000290000780c */ /* 0x000fe40000f64270 */
[----:B------:R-:W-:Y:S01]  /*9590*/  F2FP.TF32.F32.PACK_B R79, R79 ;  /* 0x0000004fff4f723e */ /* 0x000fe200024050ff */
[----:B0-----:R-:W-:Y:S01]  /*95a0*/  @P0 IMAD.MOV.U32 R6, RZ, RZ, R14 ;  /* 0x000000ffff060224 */ /* 0x001fe200078e000e */
[----:B------:R-:W-:Y:S01]  /*95b0*/  F2FP.TF32.F32.PACK_B R13, R13 ;  /* 0x0000000dff0d723e */ /* 0x000fe200024050ff */
[----:B------:R-:W-:Y:S01]  /*95c0*/  @P0 IMAD.MOV.U32 R7, RZ, RZ, R15 ;  /* 0x000000ffff070224 */ /* 0x000fe200078e000f */
[----:B------:R-:W-:Y:S01]  /*95d0*/  F2FP.TF32.F32.PACK_B R81, R81 ;  /* 0x00000051ff51723e */ /* 0x000fe200024050ff */
[----:B-1----:R-:W-:Y:S01]  /*95e0*/  FMUL R9, R46, R154 ;  /* 0x0000009a2e097220 */ /* 0x002fe20000400000 */
[----:B------:R-:W-:-:S02]  /*95f0*/  F2FP.TF32.F32.PACK_B R83, R83 ;  /* 0x00000053ff53723e */ /* 0x000fc400024050ff */
[----:B------:R0:W-:Y:S01]  /*9600*/  @P0 STG.E desc[UR36][R6.64+0x80], R11 ;  /* 0x0000800b06000986 */ /* 0x0001e2000c101924 */
[----:B------:R-:W-:Y:S02]  /*9610*/  ISETP.GT.AND P0, PT, R0, 0x28, P2 ;  /* 0x000000280000780c */ /* 0x000fe40001704270 */
[----:B------:R-:W-:Y:S02]  /*9620*/  F2FP.TF32.F32.PACK_B R9, R9 ;  /* 0x00000009ff09723e */ /* 0x000fe400024050ff */
[----:B------:R-:W-:Y:S02]  /*9630*/  F2FP.TF32.F32.PACK_B R21, R21 ;  /* 0x00000015ff15723e */ /* 0x000fe400024050ff */
[----:B------:R-:W-:Y:S02]  /*9640*/  F2FP.TF32.F32.PACK_B R85, R85 ;  /* 0x00000055ff55723e */ /* 0x000fe400024050ff */
[----:B------:R-:W-:Y:S01]  /*9650*/  F2FP.TF32.F32.PACK_B R87, R87 ;  /* 0x00000057ff57723e */ /* 0x000fe200024050ff */
[----:B0-----:R-:W-:-:S02]  /*9660*/  @P4 IMAD.MOV.U32 R6, RZ, RZ, R14 ;  /* 0x000000ffff064224 */ /* 0x001fc400078e000e */
[----:B------:R-:W-:Y:S01]  /*9670*/  FMUL R11, R48, R154 ;  /* 0x0000009a300b7220 */ /* 0x000fe20000400000 */
[----:B------:R-:W-:-:S04]  /*9680*/  @P4 IMAD.MOV.U32 R7, RZ, RZ, R15 ;  /* 0x000000ffff074224 */ /* 0x000fc800078e000f */
[----:B------:R-:W-:Y:S01]  /*9690*/  F2FP.TF32.F32.PACK_B R11, R11 ;  /* 0x0000000bff0b723e */ /* 0x000fe200024050ff */
[----:B------:R0:W-:Y:S01]  /*96a0*/  @P4 STG.E desc[UR36][R6.64+0x84], R43 ;  /* 0x0000842b06004986 */ /* 0x0001e2000c101924 */
[----:B------:R-:W-:-:S03]  /*96b0*/  ISETP.GT.AND P4, PT, R0, 0x29, P2 ;  /* 0x000000290000780c */ /* 0x000fc60001784270 */
[----:B------:R1:W-:Y:S01]  /*96c0*/  @P5 STG.E desc[UR36][R4.64+0xa0], R3 ;  /* 0x0000a00304005986 */ /* 0x0003e2000c101924 */
[----:B------:R-:W-:-:S03]  /*96d0*/  ISETP.GT.AND P5, PT, R0, 0x30, P1 ;  /* 0x000000300000780c */ /* 0x000fc60000fa4270 */
[----:B------:R-:W-:Y:S01]  /*96e0*/  @P3 STG.E desc[UR36][R4.64+0xa4], R45 ;  /* 0x0000a42d04003986 */ /* 0x000fe2000c101924 */
[----:B------:R-:W-:Y:S01]  /*96f0*/  ISETP.GT.AND P3, PT, R0, 0x31, P1 ;  /* 0x000000310000780c */ /* 0x000fe20000f64270 */
[----:B0-----:R-:W-:Y:S02]  /*9700*/  @P0 IMAD.MOV.U32 R6, RZ, RZ, R14 ;  /* 0x000000ffff060224 */ /* 0x001fe400078e000e */
[----:B------:R-:W-:Y:S02]  /*9710*/  @P0 IMAD.MOV.U32 R7, RZ, RZ, R15 ;  /* 0x000000ffff070224 */ /* 0x000fe400078e000f */
[----:B-1----:R-:W-:-:S03]  /*9720*/  FMUL R3, R50, R154 ;  /* 0x0000009a32037220 */ /* 0x002fc60000400000 */
[----:B------:R0:W-:Y:S01]  /*9730*/  @P0 STG.E desc[UR36][R6.64+0xa0], R9 ;  /* 0x0000a00906000986 */ /* 0x0001e2000c101924 */
[----:B------:R-:W-:Y:S02]  /*9740*/  ISETP.GT.AND P0, PT, R0, 0x30, P2 ;  /* 0x000000300000780c */ /* 0x000fe40001704270 */
[----:B------:R-:W-:Y:S01]  /*9750*/  F2FP.TF32.F32.PACK_B R3, R3 ;  /* 0x00000003ff03723e */ /* 0x000fe200024050ff */
[----:B0-----:R-:W-:Y:S02]  /*9760*/  @P4 IMAD.MOV.U32 R6, RZ, RZ, R14 ;  /* 0x000000ffff064224 */ /* 0x001fe400078e000e */
        /* <DEDUP_REMOVED lines=69> */
[----:B------:R-:W-:Y:S01]  /*9bc0*/  @P3 STG.E desc[UR36][R4.64+0x144], R65 ;  /* 0x0001444104003986 */ /* 0x000fe2000c101924 */
[----:B------:R-:W-:-:S03]  /*9bd0*/  ISETP.GT.AND P3, PT, R0, 0x59, P1 ;  /* 0x000000590000780c */ /* 0x000fc60000f64270 */
[----:B------:R1:W-:Y:S01]  /*9be0*/  @P5 STG.E desc[UR36][R4.64+0x140], R9 ;  /* 0x0001400904005986 */ /* 0x0003e2000c101924 */
[----:B------:R-:W-:Y:S01]  /*9bf0*/  ISETP.GT.AND P5, PT, R0, 0x58, P1 ;  /* 0x000000580000780c */ /* 0x000fe20000fa4270 */
[----:B0-----:R-:W-:Y:S02]  /*9c00*/  @P0 IMAD.MOV.U32 R6, RZ, RZ, R14 ;  /* 0x000000ffff060224 */ /* 0x001fe400078e000e */
[----:B------:R-:W-:-:S05]  /*9c10*/  @P0 IMAD.MOV.U32 R7, RZ, RZ, R15 ;  /* 0x000000ffff070224 */ /* 0x000fca00078e000f */
[----:B------:R0:W-:Y:S01]  /*9c20*/  @P0 STG.E desc[UR36][R6.64+0x140], R11 ;  /* 0x0001400b06000986 */ /* 0x0001e2000c101924 */
[----:B------:R-:W-:Y:S01]  /*9c30*/  ISETP.GT.AND P0, PT, R0, 0x58, P2 ;  /* 0x000000580000780c */ /* 0x000fe20001704270 */
[----:B-1----:R-:W-:-:S05]  /*9c40*/  FMUL R9, R70, R154 ;  /* 0x0000009a46097220 */ /* 0x002fca0000400000 */
        /* <DEDUP_REMOVED lines=50> */
[----:B------:R-:W-:-:S05]  /*9f70*/  @P4 IMAD.MOV.U32 R7, RZ, RZ, R15 ;  /* 0x000000ffff074224 */ /* 0x000fca00078e000f */
[----:B------:R0:W-:Y:S01]  /*9f80*/  @P4 STG.E desc[UR36][R6.64+0x1a4], R79 ;  /* 0x0001a44f06004986 */ /* 0x0001e2000c101924 */
[----:B------:R-:W-:-:S03]  /*9f90*/  ISETP.GT.AND P4, PT, R0, 0x71, P2 ;  /* 0x000000710000780c */ /* 0x000fc60001784270 */
[----:B------:R-:W-:Y:S01]  /*9fa0*/  @P3 STG.E desc[UR36][R4.64+0x1c0], R13 ;  /* 0x0001c00d04003986 */ /* 0x000fe2000c101924 */
[C---:B------:R-:W-:Y:S02]  /*9fb0*/  ISETP.GT.AND P3, PT, R0.reuse, 0x78, P1 ;  /* 0x000000780000780c */ /* 0x040fe40000f64270 */
[C---:B------:R-:W-:Y:S01]  /*9fc0*/  ISETP.GT.AND P1, PT, R0.reuse, 0x79, P1 ;  /* 0x000000790000780c */ /* 0x040fe20000f24270 */
[----:B------:R-:W-:Y:S01]  /*9fd0*/  @P5 STG.E desc[UR36][R4.64+0x1c4], R81 ;  /* 0x0001c45104005986 */ /* 0x000fe2000c101924 */
[C---:B------:R-:W-:Y:S02]  /*9fe0*/  ISETP.GT.AND P5, PT, R0.reuse, 0x78, P2 ;  /* 0x000000780000780c */ /* 0x040fe400017a4270 */
[----:B------:R-:W-:Y:S01]  /*9ff0*/  ISETP.GT.AND P2, PT, R0, 0x79, P2 ;  /* 0x000000790000780c */ /* 0x000fe20001744270 */
[----:B0-----:R-:W-:Y:S02]  /*a000*/  @P0 IMAD.MOV.U32 R6, RZ, RZ, R14 ;  /* 0x000000ffff060224 */ /* 0x001fe400078e000e */
[----:B------:R-:W-:-:S05]  /*a010*/  @P0 IMAD.MOV.U32 R7, RZ, RZ, R15 ;  /* 0x000000ffff070224 */ /* 0x000fca00078e000f */
[----:B------:R0:W-:Y:S02]  /*a020*/  @P0 STG.E desc[UR36][R6.64+0x1c0], R3 ;  /* 0x0001c00306000986 */ /* 0x0001e4000c101924 */
[----:B0-----:R-:W-:Y:S02]  /*a030*/  @P4 IMAD.MOV.U32 R6, RZ, RZ, R14 ;  /* 0x000000ffff064224 */ /* 0x001fe400078e000e */
[----:B------:R-:W-:-:S05]  /*a040*/  @P4 IMAD.MOV.U32 R7, RZ, RZ, R15 ;  /* 0x000000ffff074224 */ /* 0x000fca00078e000f */
[----:B------:R-:W-:Y:S04]  /*a050*/  @P4 STG.E desc[UR36][R6.64+0x1c4], R83 ;  /* 0x0001c45306004986 */ /* 0x000fe8000c101924 */
[----:B------:R-:W-:Y:S04]  /*a060*/  @P3 STG.E desc[UR36][R4.64+0x1e0], R21 ;  /* 0x0001e01504003986 */ /* 0x000fe8000c101924 */
[----:B------:R0:W-:Y:S02]  /*a070*/  @P1 STG.E desc[UR36][R4.64+0x1e4], R85 ;  /* 0x0001e45504001986 */ /* 0x0001e4000c101924 */
[----:B0-----:R-:W-:-:S02]  /*a080*/  @P5 IMAD.MOV.U32 R4, RZ, RZ, R14 ;  /* 0x000000ffff045224 */ /* 0x001fc400078e000e */
[----:B------:R-:W-:-:S05]  /*a090*/  @P5 IMAD.MOV.U32 R5, RZ, RZ, R15 ;  /* 0x000000ffff055224 */ /* 0x000fca00078e000f */
[----:B------:R0:W-:Y:S04]  /*a0a0*/  @P5 STG.E desc[UR36][R4.64+0x1e0], R9 ;  /* 0x0001e00904005986 */ /* 0x0001e8000c101924 */
[----:B------:R0:W-:Y:S02]  /*a0b0*/  @P2 STG.E desc[UR36][R14.64+0x1e4], R87 ;  /* 0x0001e4570e002986 */ /* 0x0001e4000c101924 */
.L_x_280:
[----:B------:R-:W-:Y:S05]  /*a0c0*/  BSYNC B0 ;  /* 0x0000000000007941 */ /* 0x000fea0003800000 */
.L_x_28:
[----:B------:R-:W-:Y:S01]  /*a0d0*/  ULDC UR4, c[0x0][0xc] ;  /* 0x0000030000047ab9 */ /* 0x000fe20000000800 */
[----:B------:R-:W-:Y:S01]  /*a0e0*/  ULDC UR5, c[0x0][0x10] ;  /* 0x0000040000057ab9 */ /* 0x000fe20000000800 */
[----:B---3--:R-:W3:Y:S01]  /*a0f0*/  LDC R3, c[0x0][0x14] ;  /* 0x00000500ff037b82 */ /* 0x008ee20000000800 */
[----:B------:R-:W-:Y:S01]  /*a100*/  UIMAD.WIDE.U32 UR4, UR4, UR5, URZ ;  /* 0x00000005040472a5 */ /* 0x000fe2000f8e003f */
[----:B------:R-:W-:Y:S01]  /*a110*/  PRMT R0, RZ, 0x7610, R0 ;  /* 0x00007610ff007816 */ /* 0x000fe20000000000 */
[----:B------:R-:W-:Y:S02]  /*a120*/  IMAD.MOV.U32 R153, RZ, RZ, -0x1 ;  /* 0xffffffffff997424 */ /* 0x000fe400078e00ff */
[----:B------:R-:W-:Y:S02]  /*a130*/  IMAD.MOV.U32 R23, RZ, RZ, -0x1 ;  /* 0xffffffffff177424 */ /* 0x000fe400078e00ff */
[----:B---3--:R-:W-:-:S04]  /*a140*/  IMAD.WIDE.U32 R16, R3, UR4, R16 ;  /* 0x0000000403107c25 */ /* 0x008fc8000f8e0010 */
[----:B------:R-:W-:Y:S01]  /*a150*/  IMAD R3, R3, UR5, RZ ;  /* 0x0000000503037c24 */ /* 0x000fe2000f8e02ff */
[----:B------:R-:W-:Y:S02]  /*a160*/  ULDC.64 UR4, c[0x0][0x650] ;  /* 0x0001940000047ab9 */ /* 0x000fe40000000a00 */
[----:B------:R-:W-:Y:S01]  /*a170*/  ISETP.GE.U32.AND P0, PT, R16, UR4, PT ;  /* 0x0000000410007c0c */ /* 0x000fe2000bf06070 */
[----:B------:R-:W-:-:S05]  /*a180*/  IMAD.IADD R17, R17, 0x1, R3 ;  /* 0x0000000111117824 */ /* 0x000fca00078e0203 */
[----:B------:R-:W-:-:S13]  /*a190*/  ISETP.GE.U32.AND.EX P0, PT, R17, UR5, PT, P0 ;  /* 0x0000000511007c0c */ /* 0x000fda000bf06100 */
[----:B------:R-:W-:Y:S05]  /*a1a0*/  @P0 BRA `(.L_x_281) ;  /* 0x0000000400640947 */ /* 0x000fea0003800000 */
[----:B------:R-:W3:Y:S01]  /*a1b0*/  S2R R12, SR_CTAID.X ;  /* 0x00000000000c7919 */ /* 0x000ee20000002500 */
[----:B0-2---:R-:W0:Y:S01]  /*a1c0*/  LDC.64 R10, c[0x0][0x628] ;  /* 0x00018a00ff0a7b82 */ /* 0x005e220000000a00 */
[----:B------:R-:W-:Y:S01]  /*a1d0*/  ULDC UR4, c[0x0][0x150] ;  /* 0x0000540000047ab9 */ /* 0x000fe20000000800 */
[----:B------:R-:W-:Y:S01]  /*a1e0*/  IMAD.MOV.U32 R8, RZ, RZ, R16 ;  /* 0x000000ffff087224 */ /* 0x000fe200078e0010 */
[----:B------:R-:W2:Y:S01]  /*a1f0*/  S2R R24, SR_CTAID.Y ;  /* 0x0000000000187919 */ /* 0x000ea20000002600 */
[----:B------:R-:W-:-:S04]  /*a200*/  IMAD.MOV.U32 R9, RZ, RZ, R17 ;  /* 0x000000ffff097224 */ /* 0x000fc800078e0011 */
[----:B------:R-:W1:Y:S08]  /*a210*/  LDC R21, c[0x0][0x144] ;  /* 0x00005100ff157b82 */ /* 0x000e700000000800 */
[----:B------:R-:W1:Y:S08]  /*a220*/  LDC R0, c[0x0][0x630] ;  /* 0x00018c00ff007b82 */ /* 0x000e700000000800 */
[----:B------:R-:W1:Y:S01]  /*a230*/  LDC.64 R14, c[0x0][0x620] ;  /* 0x00018800ff0e7b82 */ /* 0x000e620000000a00 */
[----:B0-----:R-:W-:-:S04]  /*a240*/  ISETP.NE.U32.AND P0, PT, R10, RZ, PT ;  /* 0x000000ff0a00720c */ /* 0x001fc80003f05070 */
[----:B------:R-:W-:Y:S02]  /*a250*/  ISETP.NE.AND.EX P0, PT, R11, RZ, PT, P0 ;  /* 0x000000ff0b00720c */ /* 0x000fe40003f05300 */
[----:B---3--:R-:W-:-:S05]  /*a260*/  I2FP.F32.U32 R3, R12 ;  /* 0x0000000c00037245 */ /* 0x008fca0000201000 */
[----:B------:R-:W-:-:S04]  /*a270*/  FMUL R3, R3, UR4 ;  /* 0x0000000403037c20 */ /* 0x000fc80008400000 */
[----:B------:R0:W3:Y:S02]  /*a280*/  F2I.U32.TRUNC.NTZ R20, R3 ;  /* 0x0000000300147305 */ /* 0x0000e4000020f000 */
[----:B--2---:R-:W-:Y:S05]  /*a290*/  @!P0 BRA `(.L_x_282) ;  /* 0x0000000000288947 */ /* 0x004fea0003800000 */
[----:B0-----:R-:W0:Y:S02]  /*a2a0*/  LDC R3, c[0x0][0x634] ;  /* 0x00018d00ff037b82 */ /* 0x001e240000000800 */
        /* <DEDUP_REMOVED lines=9> */
.L_x_282:
[----:B------:R-:W2:Y:S01]  /*a340*/  LDC.64 R28, c[0x0][0x640] ;  /* 0x00019000ff1c7b82 */ /* 0x000ea20000000a00 */
[-CC-:B-1----:R-:W-:Y:S01]  /*a350*/  SHF.R.U64 R23, R8, R0.reuse, R9.reuse ;  /* 0x0000000008177219 */ /* 0x182fe20000001209 */
[----:B---3--:R-:W-:Y:S01]  /*a360*/  IMAD.MOV R20, RZ, RZ, -R20 ;  /* 0x000000ffff147224 */ /* 0x008fe200078e0a14 */
[----:B------:R-:W-:Y:S01]  /*a370*/  SHF.R.U32.HI R0, RZ, R0, R9 ;  /* 0x00000000ff007219 */ /* 0x000fe20000011609 */
[----:B------:R-:W-:Y:S01]  /*a380*/  ULDC UR4, c[0x0][0x154] ;  /* 0x0000550000047ab9 */ /* 0x000fe20000000800 */
[----:B0-----:R-:W-:Y:S01]  /*a390*/  IADD3 R3, P0, RZ, -R23, RZ ;  /* 0x80000017ff037210 */ /* 0x001fe20007f1e0ff */
[----:B------:R-:W-:Y:S02]  /*a3a0*/  IMAD R21, R21, R20, R12 ;  /* 0x0000001415157224 */ /* 0x000fe400078e020c */
[----:B------:R-:W0:Y:S01]  /*a3b0*/  LDC R6, c[0x0][0x618] ;  /* 0x00018600ff067b82 */ /* 0x000e220000000800 */
[----:B------:R-:W-:Y:S02]  /*a3c0*/  IMAD.MOV.U32 R7, RZ, RZ, 0x1 ;  /* 0x00000001ff077424 */ /* 0x000fe400078e00ff */
[----:B------:R-:W-:-:S04]  /*a3d0*/  IMAD.X R5, RZ, RZ, ~R0, P0 ;  /* 0x000000ffff057224 */ /* 0x000fc800000e0e00 */
[-C--:B------:R-:W-:Y:S01]  /*a3e0*/  IMAD R0, R5, R14.reuse, RZ ;  /* 0x0000000e05007224 */ /* 0x080fe200078e02ff */
[----:B------:R-:W1:Y:S01]  /*a3f0*/  LDC R8, c[0x0][0x608] ;  /* 0x00018200ff087b82 */ /* 0x000e620000000800 */
[----:B------:R-:W-:-:S04]  /*a400*/  IMAD.WIDE.U32 R4, R3, R14, R16 ;  /* 0x0000000e03047225 */ /* 0x000fc800078e0010 */
[----:B------:R-:W-:Y:S01]  /*a410*/  IMAD R3, R3, R15, R0 ;  /* 0x0000000f03037224 */ /* 0x000fe200078e0200 */
[----:B------:R-:W-:Y:S02]  /*a420*/  I2FP.F32.U32 R0, R24 ;  /* 0x0000001800007245 */ /* 0x000fe40000201000 */
[----:B------:R-:W3:Y:S01]  /*a430*/  LDC R26, c[0x0][0x658] ;  /* 0x00019600ff1a7b82 */ /* 0x000ee20000000800 */
[----:B------:R-:W-:Y:S01]  /*a440*/  IMAD.IADD R3, R5, 0x1, R3 ;  /* 0x0000000105037824 */ /* 0x000fe200078e0203 */
[----:B--2---:R-:W-:Y:S01]  /*a450*/  ISETP.NE.U32.AND P0, PT, R28, RZ, PT ;  /* 0x000000ff1c00720c */ /* 0x004fe20003f05070 */
[----:B------:R-:W-:Y:S01]  /*a460*/  FMUL R0, R0, UR4 ;  /* 0x0000000400007c20 */ /* 0x000fe20008400000 */
[----:B------:R-:W-:Y:S02]  /*a470*/  IMAD.MOV.U32 R5, RZ, RZ, -0x1 ;  /* 0xffffffffff057424 */ /* 0x000fe400078e00ff */
[----:B------:R-:W-:Y:S01]  /*a480*/  ISETP.NE.AND.EX P0, PT, R29, RZ, PT, P0 ;  /* 0x000000ff1d00720c */ /* 0x000fe20003f05300 */
[----:B------:R2:W2:Y:S01]  /*a490*/  F2I.U32.TRUNC.NTZ R13, R0 ;  /* 0x00000000000d7305 */ /* 0x0004a2000020f000 */
[----:B------:R-:W2:Y:S01]  /*a4a0*/  LDC R15, c[0x0][0x148] ;  /* 0x00005200ff0f7b82 */ /* 0x000ea20000000800 */
[----:B0-----:R-:W-:-:S02]  /*a4b0*/  SHF.R.U64 R12, R4, R6, R3 ;  /* 0x00000006040c7219 */ /* 0x001fc40000001203 */
[----:B------:R-:W-:-:S05]  /*a4c0*/  SHF.R.U32.HI R3, RZ, R6, R3 ;  /* 0x00000006ff037219 */ /* 0x000fca0000011603 */
[----:B------:R-:W0:Y:S01]  /*a4d0*/  LDC R20, c[0x0][0x600] ;  /* 0x00018000ff147b82 */ /* 0x000e220000000800 */
[-CC-:B-1----:R-:W-:Y:S02]  /*a4e0*/  SHF.R.U64 R10, R12, R8.reuse, R3.reuse ;  /* 0x000000080c0a7219 */ /* 0x182fe40000001203 */
[----:B------:R-:W-:-:S05]  /*a4f0*/  SHF.R.U32.HI R3, RZ, R8, R3 ;  /* 0x00000008ff037219 */ /* 0x000fca0000011603 */
[----:B------:R-:W1:Y:S01]  /*a500*/  LDC R27, c[0x0][0x648] ;  /* 0x00019200ff1b7b82 */ /* 0x000e620000000800 */
[-C--:B---3--:R-:W-:Y:S02]  /*a510*/  SHF.L.U32 R4, R5, R26.reuse, RZ ;  /* 0x0000001a05047219 */ /* 0x088fe400000006ff */
[--C-:B------:R-:W-:Y:S02]  /*a520*/  SHF.R.U64 R14, R10, R26, R3.reuse ;  /* 0x0000001a0a0e7219 */ /* 0x100fe40000001203 */
[----:B------:R-:W-:Y:S02]  /*a530*/  LOP3.LUT R25, RZ, R4, RZ, 0x33, !PT ;  /* 0x00000004ff197212 */ /* 0x000fe400078e33ff */
[-C--:B------:R-:W-:Y:S01]  /*a540*/  SHF.R.U32.HI R5, RZ, R26.reuse, R3 ;  /* 0x0000001aff057219 */ /* 0x080fe20000011603 */
[----:B------:R-:W3:Y:S01]  /*a550*/  LDC R30, c[0x0][0x638] ;  /* 0x00018e00ff1e7b82 */ /* 0x000ee20000000800 */
[----:B------:R-:W-:Y:S01]  /*a560*/  SHF.L.U32 R152, R7, R26, RZ ;  /* 0x0000001a07987219 */ /* 0x000fe200000006ff */
[----:B------:R-:W-:-:S06]  /*a570*/  IMAD.MOV.U32 R4, RZ, RZ, R14 ;  /* 0x000000ffff047224 */ /* 0x000fcc00078e000e */
[----:B------:R-:W0:Y:S01]  /*a580*/  LDC R31, c[0x0][0x610] ;  /* 0x00018400ff1f7b82 */ /* 0x000e220000000800 */
[----:B------:R-:W-:Y:S05]  /*a590*/  @!P0 BRA `(.L_x_283) ;  /* 0x0000000000288947 */ /* 0x000fea0003800000 */
[----:B------:R-:W4:Y:S02]  /*a5a0*/  LDC R3, c[0x0][0x64c] ;  /* 0x00019300ff037b82 */ /* 0x000f240000000800 */
[----:B----4-:R-:W-:-:S05]  /*a5b0*/  IADD3 R3, P0, R14, R3, RZ ;  /* 0x000000030e037210 */ /* 0x010fca0007f1e0ff */
        /* <DEDUP_REMOVED lines=8> */
.L_x_283:
[----:B------:R-:W-:Y:S01]  /*a640*/  ISETP.NE.AND P0, PT, R2, 0x1, PT ;  /* 0x000000010200780c */ /* 0x000fe20003f05270 */
[----:B0-----:R-:W-:Y:S01]  /*a650*/  VIADD R7, R20, 0xffffffff ;  /* 0xffffffff14077836 */ /* 0x001fe20000000000 */
[----:B-12---:R-:W-:Y:S01]  /*a660*/  SHF.R.U64 R0, R4, R27, R5 ;  /* 0x0000001b04007219 */ /* 0x006fe20000001205 */
[----:B------:R-:W-:Y:S01]  /*a670*/  IMAD.MOV R13, RZ, RZ, -R13 ;  /* 0x000000ffff0d7224 */ /* 0x000fe200078e0a0d */
[----:B------:R-:W-:Y:S01]  /*a680*/  LOP3.LUT R5, R10, R25, RZ, 0xc0, !PT ;  /* 0x000000190a057212 */ /* 0x000fe200078ec0ff */
[----:B------:R-:W-:Y:S02]  /*a690*/  IMAD.MOV.U32 R4, RZ, RZ, 0x1 ;  /* 0x00000001ff047424 */ /* 0x000fe400078e00ff */
[----:B------:R-:W-:Y:S02]  /*a6a0*/  IMAD.MOV R3, RZ, RZ, -R0 ;  /* 0x000000ffff037224 */ /* 0x000fe400078e0a00 */
[----:B------:R-:W-:Y:S01]  /*a6b0*/  IMAD R152, R152, R0, R5 ;  /* 0x0000000098987224 */ /* 0x000fe200078e0205 */
[----:B------:R-:W-:Y:S01]  /*a6c0*/  LOP3.LUT R5, R12, R7, RZ, 0xc0, !PT ;  /* 0x000000070c057212 */ /* 0x000fe200078ec0ff */
[----:B---3--:R-:W-:-:S02]  /*a6d0*/  IMAD R0, R3, R30, R14 ;  /* 0x0000001e03007224 */ /* 0x008fc400078e020e */
[----:B------:R-:W-:Y:S02]  /*a6e0*/  @P0 IMAD R21, R15, R13, R24 ;  /* 0x0000000d0f150224 */ /* 0x000fe400078e0218 */
[----:B------:R-:W-:Y:S01]  /*a6f0*/  IMAD R3, R0, R20, R5 ;  /* 0x0000001400037224 */ /* 0x000fe200078e0205 */
[----:B------:R-:W-:Y:S01]  /*a700*/  PRMT R0, R4, 0x7610, R0 ;  /* 0x0000761004007816 */ /* 0x000fe20000000000 */
[----:B------:R-:W-:-:S05]  /*a710*/  IMAD R152, R152, R31, R21 ;  /* 0x0000001f98987224 */ /* 0x000fca00078e0215 */
[----:B------:R-:W-:Y:S02]  /*a720*/  SEL R153, R3, R152, !P0 ;  /* 0x0000009803997207 */ /* 0x000fe40004000000 */
[----:B------:R-:W-:-:S07]  /*a730*/  SEL R152, R152, R3, !P0 ;  /* 0x0000000398987207 */ /* 0x000fce0004000000 */
.L_x_281:
[----:B------:R-:W-:-:S13]  /*a740*/  LOP3.LUT P0, RZ, R0, 0xff, RZ, 0xc0, !PT ;  /* 0x000000ff00ff7812 */ /* 0x000fda000780c0ff */
[----:B------:R-:W-:Y:S05]  /*a750*/  @P0 BRA `(.L_x_284) ;  /* 0xffffff6400e40947 */ /* 0x000fea000383ffff */
[----:B------:R-:W-:Y:S05]  /*a760*/  EXIT ;  /* 0x000000000000794d */ /* 0x000fea0003800000 */
.L_x_3:
[----:B0-----:R-:W-:Y:S01]  /*a770*/  ULDC.64 UR4, c[0x0][0x650] ;  /* 0x0001940000047ab9 */ /* 0x001fe20000000a00 */
        /* <DEDUP_REMOVED lines=25> */
.L_x_286:
[--C-:B------:R-:W-:Y:S01]  /*a910*/  SHF.R.U64 R12, R10, R14, R11.reuse ;  /* 0x0000000e0a0c7219 */ /* 0x100fe2000000120b */
[----:B------:R-:W0:Y:S01]  /*a920*/  LDC R22, c[0x0][0x618] ;  /* 0x00018600ff167b82 */ /* 0x000e220000000800 */
[----:B------:R-:W-:Y:S01]  /*a930*/  I2FP.F32.U32 R6, R4 ;  /* 0x0000000400067245 */ /* 0x000fe20000201000 */
[----:B------:R-:W-:Y:S01]  /*a940*/  ULDC UR4, c[0x0][0x150] ;  /* 0x0000540000047ab9 */ /* 0x000fe20000000800 */
[----:B------:R-:W-:Y:S02]  /*a950*/  SHF.R.U32.HI R5, RZ, R14, R11 ;  /* 0x0000000eff057219 */ /* 0x000fe4000001160b */
[----:B------:R-:W-:Y:S01]  /*a960*/  IADD3 R9, P0, RZ, -R12, RZ ;  /* 0x8000000cff097210 */ /* 0x000fe20007f1e0ff */
[----:B------:R-:W-:Y:S01]  /*a970*/  FMUL R11, R6, UR4 ;  /* 0x00000004060b7c20 */ /* 0x000fe20008400000 */
[----:B------:R-:W-:Y:S01]  /*a980*/  ULDC UR4, c[0x0][0x154] ;  /* 0x0000550000047ab9 */ /* 0x000fe20000000800 */
[----:B------:R-:W1:Y:S02]  /*a990*/  LDC.64 R24, c[0x0][0x640] ;  /* 0x00019000ff187b82 */ /* 0x000e640000000a00 */
[----:B------:R-:W-:-:S02]  /*a9a0*/  IMAD.X R5, RZ, RZ, ~R5, P0 ;  /* 0x000000ffff057224 */ /* 0x000fc400000e0e05 */
[----:B------:R-:W2:Y:S01]  /*a9b0*/  F2I.U32.TRUNC.NTZ R11, R11 ;  /* 0x0000000b000b7305 */ /* 0x000ea2000020f000 */
[----:B------:R-:W-:-:S03]  /*a9c0*/  IMAD.WIDE.U32 R6, R9, R20, R16 ;  /* 0x0000001409067225 */ /* 0x000fc600078e0010 */
[----:B------:R-:W3:Y:S01]  /*a9d0*/  LDC R13, c[0x0][0x144] ;  /* 0x00005100ff0d7b82 */ /* 0x000ee20000000800 */
[----:B------:R-:W-:-:S04]  /*a9e0*/  IMAD R8, R5, R20, RZ ;  /* 0x0000001405087224 */ /* 0x000fc800078e02ff */
[----:B------:R-:W-:Y:S02]  /*a9f0*/  IMAD R5, R9, R21, R8 ;  /* 0x0000001509057224 */ /* 0x000fe400078e0208 */
[----:B------:R-:W-:Y:S01]  /*aa00*/  IMAD.MOV.U32 R8, RZ, RZ, -0x1 ;  /* 0xffffffffff087424 */ /* 0x000fe200078e00ff */
[----:B------:R-:W4:Y:S01]  /*aa10*/  LDC R14, c[0x0][0x608] ;  /* 0x00018200ff0e7b82 */ /* 0x000f220000000800 */
[----:B------:R-:W-:Y:S01]  /*aa20*/  IMAD.IADD R5, R7, 0x1, R5 ;  /* 0x0000000107057824 */ /* 0x000fe200078e0205 */
[----:B------:R-:W-:-:S04]  /*aa30*/  I2FP.F32.U32 R7, R3 ;  /* 0x0000000300077245 */ /* 0x000fc80000201000 */
[-C--:B0-----:R-:W-:Y:S01]  /*aa40*/  SHF.R.U64 R10, R6, R22.reuse, R5 ;  /* 0x00000016060a7219 */ /* 0x081fe20000001205 */
[----:B--2---:R-:W-:Y:S01]  /*aa50*/  IMAD.MOV R6, RZ, RZ, -R11 ;  /* 0x000000ffff067224 */ /* 0x004fe200078e0a0b */
[----:B------:R-:W0:Y:S01]  /*aa60*/  LDC R9, c[0x0][0x658] ;  /* 0x00019600ff097b82 */ /* 0x000e220000000800 */
[----:B-1----:R-:W-:Y:S01]  /*aa70*/  ISETP.NE.U32.AND P0, PT, R24, RZ, PT ;  /* 0x000000ff1800720c */ /* 0x002fe20003f05070 */
[----:B------:R-:W-:Y:S01]  /*aa80*/  FMUL R7, R7, UR4 ;  /* 0x0000000407077c20 */ /* 0x000fe20008400000 */
[----:B------:R-:W-:Y:S02]  /*aa90*/  SHF.R.U32.HI R5, RZ, R22, R5 ;  /* 0x00000016ff057219 */ /* 0x000fe40000011605 */
[----:B------:R-:W-:-:S03]  /*aaa0*/  ISETP.NE.AND.EX P0, PT, R25, RZ, PT, P0 ;  /* 0x000000ff1900720c */ /* 0x000fc60003f05300 */
[----:B------:R-:W1:Y:S01]  /*aab0*/  LDC R20, c[0x0][0x148] ;  /* 0x00005200ff147b82 */ /* 0x000e620000000800 */
[----:B---3--:R-:W-:Y:S02]  /*aac0*/  IMAD R23, R13, R6, R4 ;  /* 0x000000060d177224 */ /* 0x008fe400078e0204 */
[----:B------:R-:W-:-:S05]  /*aad0*/  IMAD.MOV.U32 R6, RZ, RZ, 0x1 ;  /* 0x00000001ff067424 */ /* 0x000fca00078e00ff */
[----:B------:R-:W2:Y:S01]  /*aae0*/  LDC R21, c[0x0][0x600] ;  /* 0x00018000ff157b82 */ /* 0x000ea20000000800 */
[-CC-:B----4-:R-:W-:Y:S02]  /*aaf0*/  SHF.R.U64 R13, R10, R14.reuse, R5.reuse ;  /* 0x0000000e0a0d7219 */ /* 0x190fe40000001205 */
[----:B------:R-:W-:Y:S02]  /*ab00*/  SHF.R.U32.HI R4, RZ, R14, R5 ;  /* 0x0000000eff047219 */ /* 0x000fe40000011605 */
[----:B------:R3:W4:Y:S03]  /*ab10*/  F2I.U32.TRUNC.NTZ R14, R7 ;  /* 0x00000007000e7305 */ /* 0x000726000020f000 */
[----:B------:R-:W1:Y:S01]  /*ab20*/  LDC R26, c[0x0][0x648] ;  /* 0x00019200ff1a7b82 */ /* 0x000e620000000800 */
[-C--:B0-----:R-:W-:Y:S02]  /*ab30*/  SHF.R.U64 R15, R13, R9.reuse, R4 ;  /* 0x000000090d0f7219 */ /* 0x081fe40000001204 */
[----:B------:R-:W-:-:S02]  /*ab40*/  SHF.L.U32 R8, R8, R9, RZ ;  /* 0x0000000908087219 */ /* 0x000fc400000006ff */
[-C--:B------:R-:W-:Y:S01]  /*ab50*/  SHF.R.U32.HI R5, RZ, R9.reuse, R4 ;  /* 0x00000009ff057219 */ /* 0x080fe20000011604 */
[----:B------:R-:W-:Y:S01]  /*ab60*/  IMAD.MOV.U32 R4, RZ, RZ, R15 ;  /* 0x000000ffff047224 */ /* 0x000fe200078e000f */
[----:B------:R-:W-:Y:S01]  /*ab70*/  SHF.L.U32 R22, R6, R9, RZ ;  /* 0x0000000906167219 */ /* 0x000fe200000006ff */
[----:B------:R-:W0:Y:S01]  /*ab80*/  LDC R27, c[0x0][0x638] ;  /* 0x00018e00ff1b7b82 */ /* 0x000e220000000800 */
[----:B------:R-:W-:-:S07]  /*ab90*/  LOP3.LUT R28, RZ, R8, RZ, 0x33, !PT ;  /* 0x00000008ff1c7212 */ /* 0x000fce00078e33ff */
        /* <DEDUP_REMOVED lines=12> */
.L_x_287:
[----:B------:R-:W-:Y:S01]  /*ac60*/  ISETP.NE.AND P0, PT, R2, 0x1, PT ;  /* 0x000000010200780c */ /* 0x000fe20003f05270 */
[----:B--2---:R-:W-:Y:S01]  /*ac70*/  VIADD R7, R21, 0xffffffff ;  /* 0xffffffff15077836 */ /* 0x004fe20000000000 */
[----:B-1----:R-:W-:Y:S01]  /*ac80*/  SHF.R.U64 R5, R4, R26, R5 ;  /* 0x0000001a04057219 */ /* 0x002fe20000001205 */
[----:B------:R-:W-:Y:S01]  /*ac90*/  IMAD.MOV R14, RZ, RZ, -R14 ;  /* 0x000000ffff0e7224 */ /* 0x000fe200078e0a0e */
[----:B------:R-:W-:Y:S01]  /*aca0*/  LOP3.LUT R4, R13, R28, RZ, 0xc0, !PT ;  /* 0x0000001c0d047212 */ /* 0x000fe200078ec0ff */
[----:B------:R-:W-:Y:S01]  /*acb0*/  IMAD.MOV.U32 R8, RZ, RZ, R12 ;  /* 0x000000ffff087224 */ /* 0x000fe200078e000c */
[----:B------:R-:W-:Y:S01]  /*acc0*/  LOP3.LUT R10, R10, R7, RZ, 0xc0, !PT ;  /* 0x000000070a0a7212 */ /* 0x000fe200078ec0ff */
[----:B------:R-:W-:Y:S02]  /*acd0*/  IMAD.MOV R6, RZ, RZ, -R5 ;  /* 0x000000ffff067224 */ /* 0x000fe400078e0a05 */
[----:B------:R-:W-:-:S04]  /*ace0*/  IMAD R4, R22, R5, R4 ;  /* 0x0000000516047224 */ /* 0x000fc800078e0204 */
[----:B------:R-:W-:Y:S02]  /*acf0*/  @P0 IMAD R23, R20, R14, R3 ;  /* 0x0000000e14170224 */ /* 0x000fe400078e0203 */
[----:B0-----:R-:W-:Y:S02]  /*ad00*/  IMAD R3, R6, R27, R15 ;  /* 0x0000001b06037224 */ /* 0x001fe400078e020f */
[----:B------:R-:W-:Y:S02]  /*ad10*/  IMAD R7, R4, R29, R23 ;  /* 0x0000001d04077224 */ /* 0x000fe400078e0217 */
[----:B------:R-:W-:Y:S02]  /*ad20*/  IMAD R4, R3, R21, R10 ;  /* 0x0000001503047224 */ /* 0x000fe400078e020a */
[----:B------:R-:W-:-:S03]  /*ad30*/  IMAD.MOV.U32 R6, RZ, RZ, 0x1 ;  /* 0x00000001ff067424 */ /* 0x000fc600078e00ff */
[----:B------:R-:W-:Y:S02]  /*ad40*/  SEL R9, R4, R7, !P0 ;  /* 0x0000000704097207 */ /* 0x000fe40004000000 */
[----:B------:R-:W-:-:S07]  /*ad50*/  SEL R7, R7, R4, !P0 ;  /* 0x0000000407077207 */ /* 0x000fce0004000000 */
.L_x_285:
[----:B------:R-:W-:-:S08]  /*ad60*/  NOP ;  /* 0x0000000000007918 */ /* 0x000fd00000000000 */
[----:B------:R-:W0:-:S00]  /*ad70*/  USETMAXREG.DEALLOC.CTAPOOL 0x28 ;  /* 0x00000028000079c8 */ /* 0x000e0000080e0500 */
[----:B0-----:R-:W-:-:S13]  /*ad80*/  ISETP.NE.AND P0, PT, R0, RZ, PT ;  /* 0x000000ff0000720c */ /* 0x001fda0003f05270 */
[----:B------:R-:W-:Y:S05]  /*ad90*/  @P0 EXIT ;  /* 0x000000000000094d */ /* 0x000fea0003800000 */
[----:B------:R-:W-:Y:S01]  /*ada0*/  LOP3.LUT P0, RZ, R6, 0xff, RZ, 0xc0, !PT ;  /* 0x000000ff06ff7812 */ /* 0x000fe2000780c0ff */
[----:B------:R-:W-:Y:S02]  /*adb0*/  IMAD.MOV.U32 R3, RZ, RZ, 0x1 ;  /* 0x00000001ff037424 */ /* 0x000fe400078e00ff */
[----:B------:R-:W-:-:S10]  /*adc0*/  IMAD.MOV.U32 R0, RZ, RZ, RZ ;  /* 0x000000ffff007224 */ /* 0x000fd400078e00ff */
[----:B------:R-:W-:Y:S05]  /*add0*/  @!P0 BRA `(.L_x_288) ;  /* 0x0000000c00348947 */ /* 0x000fea0003800000 */
[----:B------:R-:W0:Y:S01]  /*ade0*/  LDC R0, c[0x0][0x28c] ;  /* 0x0000a300ff007b82 */ /* 0x000e220000000800 */
[----:B------:R-:W-:Y:S01]  /*adf0*/  ULDC UR5, c[0x0][0x600] ;  /* 0x0001800000057ab9 */ /* 0x000fe20000000800 */
[----:B------:R-:W-:Y:S01]  /*ae00*/  ULDC UR4, c[0x0][0xc] ;  /* 0x0000030000047ab9 */ /* 0x000fe20000000800 */
[----:B------:R-:W-:Y:S01]  /*ae10*/  UIADD3 UR16, UR5, -0x1, URZ ;  /* 0xffffffff05107890 */ /* 0x000fe2000fffe03f */
[C---:B------:R-:W-:Y:S01]  /*ae20*/  LOP3.LUT P2, RZ, R18.reuse, 0x7f, RZ, 0xc0, !PT ;  /* 0x0000007f12ff7812 */ /* 0x040fe2000784c0ff */
[----:B------:R-:W-:Y:S01]  /*ae30*/  ULDC UR6, c[0x0][0x658] ;  /* 0x0001960000067ab9 */ /* 0x000fe20000000800 */
[----:B------:R-:W-:Y:S01]  /*ae40*/  ULDC UR5, c[0x0][0x10] ;  /* 0x0000040000057ab9 */ /* 0x000fe20000000800 */
[----:B------:R-:W-:Y:S01]  /*ae50*/  UMOV UR7, 0xffffffff ;  /* 0xffffffff00077882 */ /* 0x000fe20000000000 */
[----:B------:R-:W-:Y:S01]  /*ae60*/  UMOV UR8, 0x1 ;  /* 0x0000000100087882 */ /* 0x000fe20000000000 */
[----:B------:R-:W-:Y:S01]  /*ae70*/  UIMAD.WIDE.U32 UR4, UR4, UR5, URZ ;  /* 0x00000005040472a5 */ /* 0x000fe2000f8e003f */
[----:B------:R-:W-:Y:S01]  /*ae80*/  LOP3.LUT P0, RZ, R18, 0x1f, RZ, 0xc0, !PT ;  /* 0x0000001f12ff7812 */ /* 0x000fe2000780c0ff */
[----:B------:R-:W-:Y:S01]  /*ae90*/  USHF.L.U32 UR7, UR7, UR6, URZ ;  /* 0x0000000607077299 */ /* 0x000fe2000800063f */
[----:B------:R-:W-:Y:S01]  /*aea0*/  BSSY B0, `(.L_x_288) ;  /* 0x00000c0000007945 */ /* 0x000fe20003800000 */
[----:B------:R-:W-:Y:S01]  /*aeb0*/  USHF.L.U32 UR18, UR8, UR6, URZ ;  /* 0x0000000608127299 */ /* 0x000fe2000800063f */
[----:B------:R-:W-:Y:S01]  /*aec0*/  IMAD.MOV.U32 R11, RZ, RZ, 0x1 ;  /* 0x00000001ff0b7424 */ /* 0x000fe200078e00ff */
[----:B------:R-:W-:Y:S01]  /*aed0*/  LOP3.LUT R18, R19, 0x2, RZ, 0xfc, !PT ;  /* 0x0000000213127812 */ /* 0x000fe200078efcff */
[----:B------:R-:W-:Y:S01]  /*aee0*/  ULDC UR6, c[0x0][0x14] ;  /* 0x0000050000067ab9 */ /* 0x000fe20000000800 */
[----:B------:R-:W-:Y:S01]  /*aef0*/  PLOP3.LUT P0, PT, P0, P2, PT, 0x8a, 0x0 ;  /* 0x000000000000781c */ /* 0x000fe20000705172 */
[----:B------:R-:W-:-:S02]  /*af00*/  UIMAD.WIDE.U32 UR20, UR4, UR6, URZ ;  /* 0x00000006041472a5 */ /* 0x000fc4000f8e003f */
[----:B------:R-:W-:Y:S02]  /*af10*/  UIMAD UR13, UR5, UR6, URZ ;  /* 0x00000006050d72a4 */ /* 0x000fe4000f8e023f */
[----:B------:R-:W-:Y:S01]  /*af20*/  ULOP3.LUT UR17, URZ, UR7, URZ, 0x33, !UPT ;  /* 0x000000073f117292 */ /* 0x000fe2000f8e333f */
[----:B0-----:R-:W-:Y:S01]  /*af30*/  VIADD R0, R0, 0x1f ;  /* 0x0000001f00007836 */ /* 0x001fe20000000000 */
[----:B------:R-:W-:Y:S01]  /*af40*/  UIADD3 UR13, UR21, UR13, URZ ;  /* 0x0000000d150d7290 */ /* 0x000fe2000fffe03f */
[----:B------:R-:W-:-:S03]  /*af50*/  ULDC.64 UR22, c[0x0][0x198] ;  /* 0x0000660000167ab9 */ /* 0x000fc60000000a00 */
[----:B------:R-:W-:-:S04]  /*af60*/  SHF.R.S32.HI R3, RZ, 0x1f, R0 ;  /* 0x0000001fff037819 */ /* 0x000fc80000011400 */
[----:B------:R-:W-:Y:S01]  /*af70*/  LEA.HI R3, R3, R0, RZ, 0x5 ;  /* 0x0000000003037211 */ /* 0x000fe200078f28ff */
[----:B------:R-:W-:-:S03]  /*af80*/  IMAD.MOV.U32 R0, RZ, RZ, RZ ;  /* 0x000000ffff007224 */ /* 0x000fc600078e00ff */
[----:B------:R-:W-:Y:S01]  /*af90*/  SHF.R.S32.HI R13, RZ, 0x5, R3 ;  /* 0x00000005ff0d7819 */ /* 0x000fe20000011403 */
[----:B------:R-:W-:-:S04]  /*afa0*/  IMAD.MOV.U32 R3, RZ, RZ, 0x1 ;  /* 0x00000001ff037424 */ /* 0x000fc800078e00ff */
[----:B------:R-:W-:-:S07]  /*afb0*/  VIADD R10, R13, 0x1 ;  /* 0x000000010d0a7836 */ /* 0x000fce0000000000 */
.L_x_300:
[----:B------:R-:W-:-:S03]  /*afc0*/  UMOV UR4, 0xffffffff ;  /* 0xffffffff00047882 */ /* 0x000fc60000000000 */
[----:B------:R-:W-:Y:S05]  /*afd0*/  BRA.DIV UR4, `(.L_x_289) ;  /* 0x0000000e04587947 */ /* 0x000fea000b800000 */
[----:B------:R-:W-:-:S13]  /*afe0*/  ELECT P6, URZ, PT ;  /* 0x00000000003f782f */ /* 0x000fda00038c0000 */
.L_x_309:
[----:B------:R-:W0:Y:S01]  /*aff0*/  LDC R4, c[0x0][0x28c] ;  /* 0x0000a300ff047b82 */ /* 0x000e220000000800 */
[----:B------:R-:W-:Y:S01]  /*b000*/  BSSY B1, `(.L_x_290) ;  /* 0x0000037000017945 */ /* 0x000fe20003800000 */
[----:B0-----:R-:W-:-:S13]  /*b010*/  ISETP.LT.OR P6, PT, R4, 0x1, !P6 ;  /* 0x000000010400780c */ /* 0x001fda00077c1670 */
[----:B------:R-:W-:Y:S05]  /*b020*/  @P6 BRA `(.L_x_291) ;  /* 0x0000000000d06947 */ /* 0x000fea0003800000 */
[----:B------:R-:W-:Y:S02]  /*b030*/  IMAD.SHL.U32 R14, R9, 0x80, RZ ;  /* 0x00000080090e7824 */ /* 0x000fe400078e00ff */
[----:B------:R-:W-:Y:S02]  /*b040*/  IMAD.SHL.U32 R15, R7, 0x100, RZ ;  /* 0x00000100070f7824 */ /* 0x000fe400078e00ff */
[----:B------:R-:W-:Y:S02]  /*b050*/  IMAD.MOV.U32 R20, RZ, RZ, RZ ;  /* 0x000000ffff147224 */ /* 0x000fe400078e00ff */
[----:B------:R-:W-:Y:S02]  /*b060*/  IMAD.MOV.U32 R4, RZ, RZ, R10 ;  /* 0x000000ffff047224 */ /* 0x000fe400078e000a */
[----:B------:R-:W-:Y:S02]  /*b070*/  IMAD.MOV.U32 R5, RZ, RZ, R3 ;  /* 0x000000ffff057224 */ /* 0x000fe400078e0003 */
[----:B------:R-:W-:-:S07]  /*b080*/  IMAD.MOV.U32 R6, RZ, RZ, R0 ;  /* 0x000000ffff067224 */ /* 0x000fce00078e0000 */
.L_x_295:
[----:B------:R-:W0:Y:S01]  /*b090*/  S2R R12, SR_CgaCtaId ;  /* 0x00000000000c7919 */ /* 0x000e220000008800 */
[----:B------:R-:W-:Y:S01]  /*b0a0*/  MOV R7, 0x400 ;  /* 0x0000040000077802 */ /* 0x000fe20000000f00 */
[----:B------:R-:W1:Y:S03]  /*b0b0*/  @!P2 LDC R9, c[0x0][0x500] ;  /* 0x00014000ff09ab82 */ /* 0x000e660000000800 */
[----:B0-----:R-:W-:Y:S02]  /*b0c0*/  LEA R21, R12, R7, 0x18 ;  /* 0x000000070c157211 */ /* 0x001fe400078ec0ff */
[----:B------:R-:W-:-:S03]  /*b0d0*/  SHF.L.U32 R7, R5, 0x1f, RZ ;  /* 0x0000001f05077819 */ /* 0x000fc600000006ff */
[----:B------:R-:W-:-:S04]  /*b0e0*/  IMAD R12, R6, 0x8, R21 ;  /* 0x00000008060c7824 */ /* 0x000fc800078e0215 */
[----:B------:R-:W0:Y:S02]  /*b0f0*/  SYNCS.PHASECHK.TRANS64.TRYWAIT P1, [R12+URZ+0x10], R7 ;  /* 0x000010070c0075a7 */ /* 0x000e24000802017f */
[----:B01----:R-:W-:Y:S05]  /*b100*/  @!P1 BRA `(.L_x_292) ;  /* 0x0000000c002c9947 */ /* 0x003fea0003800000 */
.L_x_310:
[----:B0-----:R-:W-:Y:S01]  /*b110*/  PRMT R7, R18, 0x9910, RZ ;  /* 0x0000991012077816 */ /* 0x001fe200000000ff */
[----:B------:R0:W-:Y:S03]  /*b120*/  @!P2 SYNCS.ARRIVE.TRANS64 RZ, [R12+URZ], R9 ;  /* 0x000000090cffa9a7 */ /* 0x0001e6000800003f */
[----:B------:R-:W-:-:S13]  /*b130*/  ISETP.NE.AND P1, PT, R7, 0x2, PT ;  /* 0x000000020700780c */ /* 0x000fda0003f25270 */
[----:B0-----:R-:W-:Y:S05]  /*b140*/  @P1 BRA `(.L_x_293) ;  /* 0x0000000000041947 */ /* 0x001fea0003800000 */
[----:B------:R-:W-:Y:S01]  /*b150*/  BPT.TRAP 0x1 ;  /* 0x000000040000795c */ /* 0x000fe20000300000 */
.L_x_293:
[----:B------:R-:W-:Y:S05]  /*b160*/  @P0 BRA `(.L_x_294) ;  /* 0x0000000000040947 */ /* 0x000fea0003800000 */
[----:B------:R-:W-:Y:S01]  /*b170*/  BPT.TRAP 0x1 ;  /* 0x000000040000795c */ /* 0x000fe20000300000 */
.L_x_294:
[--C-:B------:R-:W-:Y:S01]  /*b180*/  IMAD R7, R6, 0x8000, R21.reuse ;  /* 0x0000800006077824 */ /* 0x100fe200078e0215 */
[----:B------:R-:W-:Y:S01]  /*b190*/  R2UR UR9, R12 ;  /* 0x000000000c0972ca */ /* 0x000fe200000e0000 */
[----:B------:R-:W-:Y:S01]  /*b1a0*/  IMAD R21, R6, 0x4000, R21 ;  /* 0x0000400006157824 */ /* 0x000fe200078e0215 */
[----:B------:R-:W-:Y:S01]  /*b1b0*/  UIADD3 UR4, UP0, UR22, 0xf0, URZ ;  /* 0x000000f016047890 */ /* 0x000fe2000ff1e03f */
[----:B------:R-:W-:Y:S01]  /*b1c0*/  VIADD R4, R4, 0xffffffff ;  /* 0xffffffff04047836 */ /* 0x000fe20000000000 */
[----:B------:R-:W-:Y:S01]  /*b1d0*/  R2UR UR5, R7 ;  /* 0x00000000070572ca */ /* 0x000fe200000e0000 */
[----:B------:R-:W-:Y:S01]  /*b1e0*/  UIADD3 UR24, UP1, UR22, 0x1f0, URZ ;  /* 0x000001f016187890 */ /* 0x000fe2000ff3e03f */
[----:B------:R-:W-:Y:S01]  /*b1f0*/  R2UR UR8, R21 ;  /* 0x00000000150872ca */ /* 0x000fe200000e0000 */
[----:B------:R-:W-:Y:S01]  /*b200*/  VIADD R6, R6, 0x1 ;  /* 0x0000000106067836 */ /* 0x000fe20000000000 */
[----:B------:R-:W-:Y:S01]  /*b210*/  R2UR UR11, R15 ;  /* 0x000000000f0b72ca */ /* 0x000fe200000e0000 */
[----:B------:R-:W-:Y:S01]  /*b220*/  UIADD3.X UR25, URZ, UR23, URZ, UP1, !UPT ;  /* 0x000000173f197290 */ /* 0x000fe20008ffe43f */
[----:B------:R-:W-:Y:S01]  /*b230*/  R2UR UR10, R20 ;  /* 0x00000000140a72ca */ /* 0x000fe200000e0000 */
[----:B------:R-:W-:Y:S01]  /*b240*/  UMOV UR6, 0x0 ;  /* 0x0000000000067882 */ /* 0x000fe20000000000 */
[----:B------:R-:W-:Y:S01]  /*b250*/  R2UR UR12, R8 ;  /* 0x00000000080c72ca */ /* 0x000fe200000e0000 */
[----:B------:R-:W-:Y:S01]  /*b260*/  UMOV UR7, 0x10000000 ;  /* 0x1000000000077882 */ /* 0x000fe20000000000 */
[----:B------:R-:W-:Y:S01]  /*b270*/  R2UR UR19, R14 ;  /* 0x000000000e1372ca */ /* 0x000fe200000e0000 */
[----:B------:R-:W-:Y:S01]  /*b280*/  VIADD R20, R20, 0x20 ;  /* 0x0000002014147836 */ /* 0x000fe20000000000 */
[----:B------:R-:W-:Y:S01]  /*b290*/  ISETP.GT.AND P3, PT, R4, 0x1, PT ;  /* 0x000000010400780c */ /* 0x000fe20003f64270 */
[----:B------:R-:W-:Y:S01]  /*b2a0*/  UIADD3 UR14, UR5, 0x100, URZ ;  /* 0x00000100050e7890 */ /* 0x000fe2000fffe03f */
[----:B------:R-:W-:Y:S01]  /*b2b0*/  ISETP.NE.AND P1, PT, R6, 0x2, PT ;  /* 0x000000020600780c */ /* 0x000fe20003f25270 */
[----:B------:R-:W-:-:S02]  /*b2c0*/  UIADD3.X UR5, URZ, UR23, URZ, UP0, !UPT ;  /* 0x000000173f057290 */ /* 0x000fc400087fe43f */
[----:B------:R-:W-:Y:S01]  /*b2d0*/  UIADD3 UR15, UR8, 0x10100, URZ ;  /* 0x00010100080f7890 */ /* 0x000fe2000fffe03f */
[----:B------:R-:W-:Y:S02]  /*b2e0*/  SEL R12, RZ, 0x1, P1 ;  /* 0x00000001ff0c7807 */ /* 0x000fe40000800000 */
[----:B------:R-:W-:Y:S01]  /*b2f0*/  UMOV UR8, UR14 ;  /* 0x0000000e00087c82 */ /* 0x000fe20008000000 */
[----:B------:R-:W-:Y:S02]  /*b300*/  SEL R6, R6, RZ, P1 ;  /* 0x000000ff06067207 */ /* 0x000fe40000800000 */
[----:B------:R-:W-:Y:S01]  /*b310*/  LOP3.LUT R5, R5, R12, RZ, 0x3c, !PT ;  /* 0x0000000c05057212 */ /* 0x000fe200078e3cff */
[----:B------:R0:W-:Y:S02]  /*b320*/  UTMALDG.3D [UR8], [UR4], desc[UR6] ;  /* 0x00000608040075b4 */ /* 0x0001e40008011000 */
[----:B0-----:R-:W-:Y:S01]  /*b330*/  UMOV UR8, UR15 ;  /* 0x0000000f00087c82 */ /* 0x001fe20008000000 */
[----:B------:R-:W-:-:S02]  /*b340*/  UMOV UR11, UR19 ;  /* 0x00000013000b7c82 */ /* 0x000fc40008000000 */
[----:B------:R0:W-:Y:S02]  /*b350*/  UTMALDG.3D [UR8], [UR24], desc[UR6] ;  /* 0x00000608180075b4 */ /* 0x0001e40008011000 */
[----:B0-----:R-:W-:Y:S05]  /*b360*/  @P3 BRA `(.L_x_295) ;  /* 0xfffffffc00483947 */ /* 0x001fea000383ffff */
.L_x_291:
[----:B------:R-:W-:Y:S05]  /*b370*/  BSYNC B1 ;  /* 0x0000000000017941 */ /* 0x000fea0003800000 */
.L_x_290:
[----:B------:R-:W-:Y:S01]  /*b380*/  LOP3.LUT P3, RZ, R11, 0xff, RZ, 0xc0, !PT ;  /* 0x000000ff0bff7812 */ /* 0x000fe2000786c0ff */
[----:B------:R-:W-:Y:S01]  /*b390*/  IMAD.IADD R0, R13, 0x1, R0 ;  /* 0x000000010d007824 */ /* 0x000fe200078e0200 */
[----:B------:R-:W-:Y:S01]  /*b3a0*/  IADD3 R16, P4, R16, UR20, RZ ;  /* 0x0000001410107c10 */ /* 0x000fe2000ff9e0ff */
[----:B------:R-:W-:Y:S01]  /*b3b0*/  ULDC.64 UR4, c[0x0][0x650] ;  /* 0x0001940000047ab9 */ /* 0x000fe20000000a00 */
[----:B------:R-:W-:Y:S01]  /*b3c0*/  BSSY B1, `(.L_x_296) ;  /* 0x000006b000017945 */ /* 0x000fe20003800000 */
[----:B------:R-:W-:Y:S01]  /*b3d0*/  IMAD.MOV.U32 R7, RZ, RZ, -0x1 ;  /* 0xffffffffff077424 */ /* 0x000fe200078e00ff */
[----:B------:R-:W-:Y:S01]  /*b3e0*/  SHF.R.U32.HI R4, RZ, 0x1, R0 ;  /* 0x00000001ff047819 */ /* 0x000fe20000011600 */
[----:B------:R-:W-:Y:S01]  /*b3f0*/  IMAD.MOV.U32 R9, RZ, RZ, -0x1 ;  /* 0xffffffffff097424 */ /* 0x000fe200078e00ff */
[----:B------:R-:W-:Y:S01]  /*b400*/  ISETP.GT.U32.AND P1, PT, R0, 0x1, PT ;  /* 0x000000010000780c */ /* 0x000fe20003f24070 */
[----:B------:R-:W-:Y:S01]  /*b410*/  IMAD.MOV.U32 R8, RZ, RZ, -0x1 ;  /* 0xffffffffff087424 */ /* 0x000fe200078e00ff */
[----:B------:R-:W-:-:S02]  /*b420*/  LOP3.LUT R4, R4, 0x1, RZ, 0xc0, !PT ;  /* 0x0000000104047812 */ /* 0x000fc400078ec0ff */
[----:B------:R-:W-:Y:S01]  /*b430*/  ISETP.LT.U32.AND P1, PT, R13, 0x2, P1 ;  /* 0x000000020d00780c */ /* 0x000fe20000f21070 */
[----:B------:R-:W0:Y:S01]  /*b440*/  @P3 S2R R6, SR_CgaCtaId ;  /* 0x0000000000063919 */ /* 0x000e220000008800 */
[----:B------:R-:W-:Y:S02]  /*b450*/  @P3 MOV R5, 0x400 ;  /* 0x0000040000053802 */ /* 0x000fe40000000f00 */
[----:B------:R-:W-:Y:S02]  /*b460*/  IADD3.X R17, R17, UR13, RZ, P4, !PT ;  /* 0x0000000d11117c10 */ /* 0x000fe4000a7fe4ff */
[----:B------:R-:W-:Y:S02]  /*b470*/  ISETP.GE.U32.AND P4, PT, R16, UR4, PT ;  /* 0x0000000410007c0c */ /* 0x000fe4000bf86070 */
[----:B------:R-:W-:Y:S02]  /*b480*/  LOP3.LUT R0, R0, 0x1, RZ, 0xc0, !PT ;  /* 0x0000000100007812 */ /* 0x000fe400078ec0ff */
[----:B------:R-:W-:-:S02]  /*b490*/  PRMT R11, RZ, 0x7610, R11 ;  /* 0x00007610ff0b7816 */ /* 0x000fc4000000000b */
[----:B0-----:R-:W-:-:S04]  /*b4a0*/  @P3 LEA R5, R6, R5, 0x18 ;  /* 0x0000000506053211 */ /* 0x001fc800078ec0ff */
[----:B------:R0:W-:Y:S01]  /*b4b0*/  @P3 SYNCS.ARRIVE.TRANS64.A1T0 RZ, [R5+URZ+0x38], RZ ;  /* 0x000038ff05ff39a7 */ /* 0x0001e2000810003f */
[----:B------:R-:W-:Y:S02]  /*b4c0*/  ISETP.NE.U32.AND P3, PT, R4, 0x1, PT ;  /* 0x000000010400780c */ /* 0x000fe40003f65070 */
[----:B------:R-:W-:Y:S02]  /*b4d0*/  SEL R4, RZ, 0x1, !P1 ;  /* 0x00000001ff047807 */ /* 0x000fe40004800000 */
[----:B------:R-:W-:Y:S02]  /*b4e0*/  ISETP.GE.U32.AND.EX P1, PT, R17, UR5, PT, P4 ;  /* 0x0000000511007c0c */ /* 0x000fe4000bf26140 */
[----:B------:R-:W-:-:S04]  /*b4f0*/  ISETP.GT.U32.AND P3, PT, R13, 0x1, !P3 ;  /* 0x000000010d00780c */ /* 0x000fc80005f64070 */
[----:B0-----:R-:W-:-:S04]  /*b500*/  SEL R5, RZ, 0x1, !P3 ;  /* 0x00000001ff057807 */ /* 0x001fc80005800000 */
[--C-:B------:R-:W-:Y:S02]  /*b510*/  LOP3.LUT R3, R5, R3, R4.reuse, 0x96, !PT ;  /* 0x0000000305037212 */ /* 0x100fe400078e9604 */
[----:B------:R-:W-:Y:S01]  /*b520*/  PRMT R4, RZ, 0x7610, R4 ;  /* 0x00007610ff047816 */ /* 0x000fe20000000004 */
[----:B------:R-:W-:Y:S06]  /*b530*/  @P1 BRA `(.L_x_297) ;  /* 0x00000004004c1947 */ /* 0x000fec0003800000 */
[----:B------:R-:W-:Y:S01]  /*b540*/  ULDC.64 UR4, c[0x0][0x628] ;  /* 0x00018a0000047ab9 */ /* 0x000fe20000000a00 */
[----:B------:R-:W0:Y:S01]  /*b550*/  S2R R14, SR_CTAID.X ;  /* 0x00000000000e7919 */ /* 0x000e220000002500 */
[----:B------:R-:W-:Y:S01]  /*b560*/  ISETP.NE.U32.AND P1, PT, RZ, UR4, PT ;  /* 0x00000004ff007c0c */ /* 0x000fe2000bf25070 */
[----:B------:R-:W-:Y:S01]  /*b570*/  ULDC UR7, c[0x0][0x630] ;  /* 0x00018c0000077ab9 */ /* 0x000fe20000000800 */
[----:B------:R-:W-:Y:S01]  /*b580*/  IMAD.MOV.U32 R4, RZ, RZ, R16 ;  /* 0x000000ffff047224 */ /* 0x000fe200078e0010 */
[----:B------:R-:W1:Y:S01]  /*b590*/  S2R R12, SR_CTAID.Y ;  /* 0x00000000000c7919 */ /* 0x000e620000002600 */
[----:B------:R-:W-:Y:S01]  /*b5a0*/  ISETP.NE.AND.EX P1, PT, RZ, UR5, PT, P1 ;  /* 0x00000005ff007c0c */ /* 0x000fe2000bf25310 */
[----:B------:R-:W-:-:S12]  /*b5b0*/  IMAD.MOV.U32 R5, RZ, RZ, R17 ;  /* 0x000000ffff057224 */ /* 0x000fd800078e0011 */
[----:B------:R-:W-:Y:S05]  /*b5c0*/  @!P1 BRA `(.L_x_298) ;  /* 0x0000000000289947 */ /* 0x000fea0003800000 */
[----:B------:R-:W-:Y:S02]  /*b5d0*/  ULDC UR6, c[0x0][0x634] ;  /* 0x00018d0000067ab9 */ /* 0x000fe40000000800 */
[----:B------:R-:W-:-:S05]  /*b5e0*/  IADD3 R9, P1, R16, UR6, RZ ;  /* 0x0000000610097c10 */ /* 0x000fca000ff3e0ff */
[----:B------:R-:W-:-:S04]  /*b5f0*/  IMAD.X R15, RZ, RZ, R17, P1 ;  /* 0x000000ffff0f7224 */ /* 0x000fc800008e0611 */
[----:B------:R-:W-:-:S04]  /*b600*/  IMAD.WIDE.U32 R6, R15, UR4, RZ ;  /* 0x000000040f067c25 */ /* 0x000fc8000f8e00ff */
[----:B------:R-:W-:-:S04]  /*b610*/  IMAD.WIDE.U32 R6, P1, R9, UR5, R6 ;  /* 0x0000000509067c25 */ /* 0x000fc8000f820006 */
[----:B------:R-:W-:-:S04]  /*b620*/  IMAD.WIDE.U32 R8, R9, UR4, RZ ;  /* 0x0000000409087c25 */ /* 0x000fc8000f8e00ff */
[----:B------:R-:W-:Y:S01]  /*b630*/  IMAD.X R5, RZ, RZ, RZ, P1 ;  /* 0x000000ffff057224 */ /* 0x000fe200008e06ff */
[----:B------:R-:W-:Y:S01]  /*b640*/  IADD3 RZ, P1, R9, R6, RZ ;  /* 0x0000000609ff7210 */ /* 0x000fe20007f3e0ff */
[----:B------:R-:W-:-:S04]  /*b650*/  IMAD.MOV.U32 R4, RZ, RZ, R7 ;  /* 0x000000ffff047224 */ /* 0x000fc800078e0007 */
[----:B------:R-:W-:-:S08]  /*b660*/  IMAD.WIDE.U32.X R4, R15, UR5, R4, P1 ;  /* 0x000000050f047c25 */ /* 0x000fd000088e0404 */
.L_x_298:
[--C-:B------:R-:W-:Y:S01]  /*b670*/  SHF.R.U64 R8, R4, UR7, R5.reuse ;  /* 0x0000000704087c19 */ /* 0x100fe20008001205 */
[----:B------:R-:W-:Y:S01]  /*b680*/  ULDC.64 UR4, c[0x0][0x620] ;  /* 0x0001880000047ab9 */ /* 0x000fe20000000a00 */
[----:B------:R-:W-:Y:S01]  /*b690*/  SHF.R.U32.HI R4, RZ, UR7, R5 ;  /* 0x00000007ff047c19 */ /* 0x000fe20008011605 */
[----:B------:R-:W2:Y:S01]  /*b6a0*/  LDC R25, c[0x0][0x144] ;  /* 0x00005100ff197b82 */ /* 0x000ea20000000800 */
[----:B------:R-:W-:Y:S01]  /*b6b0*/  IADD3 R7, P1, RZ, -R8, RZ ;  /* 0x80000008ff077210 */ /* 0x000fe20007f3e0ff */
[----:B------:R-:W-:Y:S01]  /*b6c0*/  ULDC.64 UR8, c[0x0][0x640] ;  /* 0x0001900000087ab9 */ /* 0x000fe20000000a00 */
[----:B0-----:R-:W-:Y:S01]  /*b6d0*/  I2FP.F32.U32 R9, R14 ;  /* 0x0000000e00097245 */ /* 0x001fe20000201000 */
[----:B------:R-:W-:Y:S02]  /*b6e0*/  ULDC UR6, c[0x0][0x608] ;  /* 0x0001820000067ab9 */ /* 0x000fe40000000800 */
[----:B------:R-:W-:Y:S01]  /*b6f0*/  IMAD.X R4, RZ, RZ, ~R4, P1 ;  /* 0x000000ffff047224 */ /* 0x000fe200008e0e04 */
[----:B------:R-:W-:Y:S01]  /*b700*/  ISETP.NE.U32.AND P1, PT, RZ, UR8, PT ;  /* 0x00000008ff007c0c */ /* 0x000fe2000bf25070 */
[----:B------:R-:W0:Y:S02]  /*b710*/  LDC R21, c[0x0][0x148] ;  /* 0x00005200ff157b82 */ /* 0x000e240000000800 */
[----:B------:R-:W-:Y:S01]  /*b720*/  IMAD R6, R4, UR4, RZ ;  /* 0x0000000404067c24 */ /* 0x000fe2000f8e02ff */
[----:B------:R-:W-:Y:S01]  /*b730*/  ISETP.NE.AND.EX P1, PT, RZ, UR9, PT, P1 ;  /* 0x00000009ff007c0c */ /* 0x000fe2000bf25310 */
[----:B------:R-:W-:Y:S01]  /*b740*/  IMAD.WIDE.U32 R4, R7, UR4, R16 ;  /* 0x0000000407047c25 */ /* 0x000fe2000f8e0010 */
[----:B------:R-:W-:-:S03]  /*b750*/  ULDC UR4, c[0x0][0x150] ;  /* 0x0000540000047ab9 */ /* 0x000fc60000000800 */
[----:B------:R-:W-:Y:S02]  /*b760*/  IMAD R7, R7, UR5, R6 ;  /* 0x0000000507077c24 */ /* 0x000fe4000f8e0206 */
[----:B------:R-:W-:Y:S01]  /*b770*/  FMUL R6, R9, UR4 ;  /* 0x0000000409067c20 */ /* 0x000fe20008400000 */
[----:B------:R-:W-:Y:S01]  /*b780*/  ULDC UR4, c[0x0][0x618] ;  /* 0x0001860000047ab9 */ /* 0x000fe20000000800 */
[----:B------:R-:W-:Y:S01]  /*b790*/  ULDC UR5, c[0x0][0x154] ;  /* 0x0000550000057ab9 */ /* 0x000fe20000000800 */
[----:B------:R-:W-:-:S03]  /*b7a0*/  IMAD.IADD R5, R5, 0x1, R7 ;  /* 0x0000000105057824 */ /* 0x000fc600078e0207 */
[----:B------:R-:W3:Y:S02]  /*b7b0*/  F2I.U32.TRUNC.NTZ R6, R6 ;  /* 0x0000000600067305 */ /* 0x000ee4000020f000 */
[----:B------:R-:W-:Y:S02]  /*b7c0*/  SHF.R.U64 R9, R4, UR4, R5 ;  /* 0x0000000404097c19 */ /* 0x000fe40008001205 */
[----:B-1----:R-:W-:-:S05]  /*b7d0*/  I2FP.F32.U32 R4, R12 ;  /* 0x0000000c00047245 */ /* 0x002fca0000201000 */
[----:B------:R-:W-:Y:S01]  /*b7e0*/  FMUL R22, R4, UR5 ;  /* 0x0000000504167c20 */ /* 0x000fe20008400000 */
[----:B------:R-:W-:Y:S01]  /*b7f0*/  SHF.R.U32.HI R4, RZ, UR4, R5 ;  /* 0x00000004ff047c19 */ /* 0x000fe20008011605 */
[----:B------:R-:W-:-:S03]  /*b800*/  ULDC UR4, c[0x0][0x658] ;  /* 0x0001960000047ab9 */ /* 0x000fc60000000800 */
[--C-:B------:R-:W-:Y:S01]  /*b810*/  SHF.R.U64 R20, R9, UR6, R4.reuse ;  /* 0x0000000609147c19 */ /* 0x100fe20008001204 */
[----:B------:R-:W1:Y:S01]  /*b820*/  F2I.U32.TRUNC.NTZ R22, R22 ;  /* 0x0000001600167305 */ /* 0x000e62000020f000 */
[----:B------:R-:W-:Y:S01]  /*b830*/  SHF.R.U32.HI R5, RZ, UR6, R4 ;  /* 0x00000006ff057c19 */ /* 0x000fe20008011604 */
[----:B---3--:R-:W-:-:S03]  /*b840*/  IMAD.MOV R6, RZ, RZ, -R6 ;  /* 0x000000ffff067224 */ /* 0x008fc600078e0a06 */
[--C-:B------:R-:W-:Y:S01]  /*b850*/  SHF.R.U64 R15, R20, UR4, R5.reuse ;  /* 0x00000004140f7c19 */ /* 0x100fe20008001205 */
[----:B--2---:R-:W-:Y:S01]  /*b860*/  IMAD R14, R25, R6, R14 ;  /* 0x00000006190e7224 */ /* 0x004fe200078e020e */
[----:B------:R-:W-:-:S03]  /*b870*/  SHF.R.U32.HI R23, RZ, UR4, R5 ;  /* 0x00000004ff177c19 */ /* 0x000fc60008011605 */
[----:B------:R-:W-:Y:S02]  /*b880*/  IMAD.MOV.U32 R4, RZ, RZ, R15 ;  /* 0x000000ffff047224 */ /* 0x000fe400078e000f */
[----:B------:R-:W-:Y:S01]  /*b890*/  IMAD.MOV.U32 R5, RZ, RZ, R23 ;  /* 0x000000ffff057224 */ /* 0x000fe200078e0017 */
[----:B-1----:R-:W-:Y:S06]  /*b8a0*/  @!P1 BRA `(.L_x_299) ;  /* 0x0000000000289947 */ /* 0x002fec0003800000 */
[----:B------:R-:W-:Y:S02]  /*b8b0*/  ULDC UR4, c[0x0][0x64c] ;  /* 0x0001930000047ab9 */ /* 0x000fe40000000800 */
[----:B------:R-:W-:-:S05]  /*b8c0*/  IADD3 R5, P1, R15, UR4, RZ ;  /* 0x000000040f057c10 */ /* 0x000fca000ff3e0ff */
[----:B------:R-:W-:-:S04]  /*b8d0*/  IMAD.X R23, RZ, RZ, R23, P1 ;  /* 0x000000ffff177224 */ /* 0x000fc800008e0617 */
[----:B------:R-:W-:-:S04]  /*b8e0*/  IMAD.WIDE.U32 R6, R23, UR8, RZ ;  /* 0x0000000817067c25 */ /* 0x000fc8000f8e00ff */
[----:B------:R-:W-:-:S04]  /*b8f0*/  IMAD.WIDE.U32 R6, P1, R5, UR9, R6 ;  /* 0x0000000905067c25 */ /* 0x000fc8000f820006 */
[----:B------:R-:W-:-:S04]  /*b900*/  IMAD.WIDE.U32 R4, R5, UR8, RZ ;  /* 0x0000000805047c25 */ /* 0x000fc8000f8e00ff */
[----:B------:R-:W-:Y:S01]  /*b910*/  IMAD.MOV.U32 R4, RZ, RZ, R7 ;  /* 0x000000ffff047224 */ /* 0x000fe200078e0007 */
[----:B------:R-:W-:Y:S01]  /*b920*/  IADD3 RZ, P3, R5, R6, RZ ;  /* 0x0000000605ff7210 */ /* 0x000fe20007f7e0ff */
[----:B------:R-:W-:-:S04]  /*b930*/  IMAD.X R5, RZ, RZ, RZ, P1 ;  /* 0x000000ffff057224 */ /* 0x000fc800008e06ff */
[----:B------:R-:W-:-:S08]  /*b940*/  IMAD.WIDE.U32.X R4, R23, UR9, R4, P3 ;  /* 0x0000000917047c25 */ /* 0x000fd000098e0404 */
.L_x_299:
[----:B------:R-:W-:Y:S01]  /*b950*/  ISETP.NE.AND P1, PT, R2, 0x1, PT ;  /* 0x000000010200780c */ /* 0x000fe20003f25270 */
[----:B------:R-:W-:Y:S01]  /*b960*/  ULDC UR4, c[0x0][0x648] ;  /* 0x0001920000047ab9 */ /* 0x000fe20000000800 */
[----:B------:R-:W-:Y:S01]  /*b970*/  LOP3.LUT R20, R20, UR17, RZ, 0xc0, !PT ;  /* 0x0000001114147c12 */ /* 0x000fe2000f8ec0ff */
[----:B------:R-:W-:Y:S01]  /*b980*/  IMAD.MOV R22, RZ, RZ, -R22 ;  /* 0x000000ffff167224 */ /* 0x000fe200078e0a16 */
[----:B------:R-:W-:Y:S01]  /*b990*/  SHF.R.U64 R5, R4, UR4, R5 ;  /* 0x0000000404057c19 */ /* 0x000fe20008001205 */
[----:B------:R-:W-:Y:S01]  /*b9a0*/  ULDC UR4, c[0x0][0x638] ;  /* 0x00018e0000047ab9 */ /* 0x000fe20000000800 */
[----:B------:R-:W-:Y:S01]  /*b9b0*/  LOP3.LUT R6, R9, UR16, RZ, 0xc0, !PT ;  /* 0x0000001009067c12 */ /* 0x000fe2000f8ec0ff */
[----:B------:R-:W-:Y:S02]  /*b9c0*/  ULDC UR5, c[0x0][0x610] ;  /* 0x0001840000057ab9 */ /* 0x000fe40000000800 */
[----:B------:R-:W-:Y:S02]  /*b9d0*/  IMAD.MOV R4, RZ, RZ, -R5 ;  /* 0x000000ffff047224 */ /* 0x000fe400078e0a05 */
[----:B------:R-:W-:-:S02]  /*b9e0*/  IMAD R5, R5, UR18, R20 ;  /* 0x0000001205057c24 */ /* 0x000fc4000f8e0214 */
[----:B0-----:R-:W-:Y:S02]  /*b9f0*/  @P1 IMAD R14, R21, R22, R12 ;  /* 0x00000016150e1224 */ /* 0x001fe400078e020c */
[----:B------:R-:W-:Y:S01]  /*ba00*/  IMAD R15, R4, UR4, R15 ;  /* 0x00000004040f7c24 */ /* 0x000fe2000f8e020f */
[----:B------:R-:W-:Y:S01]  /*ba10*/  ULDC UR4, c[0x0][0x600] ;  /* 0x0001800000047ab9 */ /* 0x000fe20000000800 */
[----:B------:R-:W-:Y:S02]  /*ba20*/  IMAD R14, R5, UR5, R14 ;  /* 0x00000005050e7c24 */ /* 0x000fe4000f8e020e */
[----:B------:R-:W-:Y:S02]  /*ba30*/  IMAD R15, R15, UR4, R6 ;  /* 0x000000040f0f7c24 */ /* 0x000fe4000f8e0206 */
[----:B------:R-:W-:-:S03]  /*ba40*/  IMAD.MOV.U32 R4, RZ, RZ, 0x1 ;  /* 0x00000001ff047424 */ /* 0x000fc600078e00ff */
[----:B------:R-:W-:Y:S02]  /*ba50*/  SEL R9, R15, R14, !P1 ;  /* 0x0000000e0f097207 */ /* 0x000fe40004800000 */
[----:B------:R-:W-:-:S07]  /*ba60*/  SEL R7, R14, R15, !P1 ;  /* 0x0000000f0e077207 */ /* 0x000fce0004800000 */
.L_x_297:
[----:B------:R-:W-:Y:S05]  /*ba70*/  BSYNC B1 ;  /* 0x0000000000017941 */ /* 0x000fea0003800000 */
.L_x_296:
[----:B------:R-:W-:-:S13]  /*ba80*/  LOP3.LUT P1, RZ, R4, 0xff, RZ, 0xc0, !PT ;  /* 0x000000ff04ff7812 */ /* 0x000fda000782c0ff */
[----:B------:R-:W-:Y:S05]  /*ba90*/  @P1 BRA `(.L_x_300) ;  /* 0xfffffff400481947 */ /* 0x000fea000383ffff */
[----:B------:R-:W-:Y:S05]  /*baa0*/  BSYNC B0 ;  /* 0x0000000000007941 */ /* 0x000fea0003800000 */
.L_x_288:
[----:B------:R-:W-:-:S03]  /*bab0*/  UMOV UR4, 0xffffffff ;  /* 0xffffffff00047882 */ /* 0x000fc60000000000 */
[----:B------:R-:W-:Y:S05]  /*bac0*/  BRA.DIV UR4, `(.L_x_301) ;  /* 0x0000000204d07947 */ /* 0x000fea000b800000 */
[----:B------:R-:W-:-:S13]  /*bad0*/  ELECT P6, URZ, PT ;  /* 0x00000000003f782f */ /* 0x000fda00038c0000 */
.L_x_313:
[----:B------:R-:W-:Y:S04]  /*bae0*/  BSSY B0, `(.L_x_302) ;  /* 0x0000019000007945 */ /* 0x000fe80003800000 */
[----:B------:R-:W-:Y:S05]  /*baf0*/  @!P6 BRA `(.L_x_303) ;  /* 0x00000000005ce947 */ /* 0x000fea0003800000 */
[----:B------:R-:W-:-:S04]  /*bb00*/  LOP3.LUT R19, R19, 0x2, RZ, 0xfc, !PT ;  /* 0x0000000213137812 */ /* 0x000fc800078efcff */
[----:B------:R-:W-:-:S13]  /*bb10*/  ISETP.NE.AND P0, PT, R19, 0x3, PT ;  /* 0x000000031300780c */ /* 0x000fda0003f05270 */
[----:B------:R-:W-:Y:S05]  /*bb20*/  @!P0 BRA `(.L_x_304) ;  /* 0x0000000000048947 */ /* 0x000fea0003800000 */
[----:B------:R-:W-:Y:S01]  /*bb30*/  BPT.TRAP 0x1 ;  /* 0x000000040000795c */ /* 0x000fe20000300000 */
.L_x_304:
[----:B------:R-:W0:Y:S01]  /*bb40*/  S2R R5, SR_CgaCtaId ;  /* 0x0000000000057919 */ /* 0x000e220000008800 */
[----:B------:R-:W-:Y:S02]  /*bb50*/  MOV R2, 0x400 ;  /* 0x0000040000027802 */ /* 0x000fe40000000f00 */
[----:B------:R-:W-:Y:S02]  /*bb60*/  SHF.L.U32 R4, R3, 0x1f, RZ ;  /* 0x0000001f03047819 */ /* 0x000fe400000006ff */
[----:B0-----:R-:W-:-:S05]  /*bb70*/  LEA R5, R5, R2, 0x18 ;  /* 0x0000000205057211 */ /* 0x001fca00078ec0ff */
[----:B------:R-:W-:-:S04]  /*bb80*/  VIADD R5, R5, 0x10 ;  /* 0x0000001005057836 */ /* 0x000fc80000000000 */
[C---:B------:R-:W-:Y:S02]  /*bb90*/  IMAD R7, R0.reuse, 0x8, R5 ;  /* 0x0000000800077824 */ /* 0x040fe400078e0205 */
[----:B------:R-:W-:Y:S02]  /*bba0*/  VIADD R0, R0, 0x1 ;  /* 0x0000000100007836 */ /* 0x000fe40000000000 */
[----:B------:R-:W0:Y:S03]  /*bbb0*/  SYNCS.PHASECHK.TRANS64.TRYWAIT P0, [R7+URZ], R4 ;  /* 0x00000004070075a7 */ /* 0x000e26000800017f */
[----:B------:R-:W-:-:S04]  /*bbc0*/  ISETP.NE.AND P1, PT, R0, 0x2, PT ;  /* 0x000000020000780c */ /* 0x000fc80003f25270 */
[----:B------:R-:W-:Y:S02]  /*bbd0*/  SEL R2, RZ, 0x1, P1 ;  /* 0x00000001ff027807 */ /* 0x000fe40000800000 */
[----:B------:R-:W-:Y:S02]  /*bbe0*/  SEL R0, R0, RZ, P1 ;  /* 0x000000ff00007207 */ /* 0x000fe40000800000 */
[----:B------:R-:W-:Y:S01]  /*bbf0*/  LOP3.LUT R2, R3, R2, RZ, 0x3c, !PT ;  /* 0x0000000203027212 */ /* 0x000fe200078e3cff */
[----:B0-----:R-:W-:Y:S06]  /*bc00*/  @!P0 BRA `(.L_x_305) ;  /* 0x0000000000a08947 */ /* 0x001fec0003800000 */
.L_x_314:
[----:B------:R-:W-:Y:S01]  /*bc10*/  IMAD R5, R0, 0x8, R5 ;  /* 0x0000000800057824 */ /* 0x000fe200078e0205 */
[----:B------:R-:W-:-:S07]  /*bc20*/  SHF.L.U32 R0, R2, 0x1f, RZ ;  /* 0x0000001f02007819 */ /* 0x000fce00000006ff */
.L_x_306:
[----:B-1----:R1:W2:Y:S02]  /*bc30*/  SYNCS.PHASECHK.TRANS64.TRYWAIT P0, [R5+URZ], R0 ;  /* 0x00000000050075a7 */ /* 0x0022a4000800017f */
[----:B--2---:R-:W-:Y:S05]  /*bc40*/  @!P0 NANOSLEEP.SYNCS 0x989680 ;  /* 0x009896800000895d */ /* 0x004fea0003900000 */
[----:B------:R-:W2:Y:S02]  /*bc50*/  @!P0 SYNCS.PHASECHK.TRANS64 P0, [R5+URZ], R0 ;  /* 0x00000000050085a7 */ /* 0x000ea4000800007f */
[----:B--2---:R-:W-:Y:S05]  /*bc60*/  @!P0 BRA `(.L_x_306) ;  /* 0xfffffffc00f08947 */ /* 0x004fea000383ffff */
.L_x_303:
[----:B------:R-:W-:Y:S05]  /*bc70*/  BSYNC B0 ;  /* 0x0000000000007941 */ /* 0x000fea0003800000 */
.L_x_302:
[----:B------:R-:W-:Y:S05]  /*bc80*/  EXIT ;  /* 0x000000000000794d */ /* 0x000fea0003800000 */
.L_x_17:
[----:B---3--:R3:W4:Y:S02]  /*bc90*/  SYNCS.PHASECHK.TRANS64.TRYWAIT P1, [R3+URZ], R0 ;  /* 0x00000000030075a7 */ /* 0x008724000802017f */
[----:B----4-:R-:W-:Y:S05]  /*bca0*/  @!P1 NANOSLEEP.SYNCS 0x989680 ;  /* 0x009896800000995d */ /* 0x010fea0003900000 */
[----:B------:R-:W4:Y:S02]  /*bcb0*/  @!P1 SYNCS.PHASECHK.TRANS64 P1, [R3+URZ], R0 ;  /* 0x00000000030095a7 */ /* 0x000f24000802007f */
[----:B----4-:R-:W-:Y:S05]  /*bcc0*/  @!P1 BRA `(.L_x_17) ;  /* 0xfffffffc00f09947 */ /* 0x010fea000383ffff */
[----:B------:R-:W-:Y:S05]  /*bcd0*/  BRA `(.L_x_16) ;  /* 0xffffff54003c7947 */ /* 0x000fea000383ffff */
.L_x_22:
[----:B-1----:R-:W-:-:S04]  /*bce0*/  IMAD.U32 R4, RZ, RZ, UR8 ;  /* 0x00000008ff047e24 */ /* 0x002fc8000f8e00ff */
[----:B------:R1:W2:Y:S03]  /*bcf0*/  SYNCS.PHASECHK.TRANS64.TRYWAIT P1, [R4+URZ], R3 ;  /* 0x00000003040075a7 */ /* 0x0002a6000802017f */
[----:B--2---:R-:W-:Y:S05]  /*bd00*/  @!P1 NANOSLEEP.SYNCS 0x989680 ;  /* 0x009896800000995d */ /* 0x004fea0003900000 */
[----:B------:R-:W2:Y:S02]  /*bd10*/  @!P1 SYNCS.PHASECHK.TRANS64 P1, [R4+URZ], R3 ;  /* 0x00000003040095a7 */ /* 0x000ea4000802007f */
[----:B--2---:R-:W-:Y:S05]  /*bd20*/  @!P1 BRA `(.L_x_22) ;  /* 0xfffffffc00ec9947 */ /* 0x004fea000383ffff */
[----:B------:R-:W-:Y:S05]  /*bd30*/  BRA `(.L_x_21) ;  /* 0xffffff58006c7947 */ /* 0x000fea000383ffff */
.L_x_289:
[----:B------:R-:W-:Y:S01]  /*bd40*/  BSSY B1, `(.L_x_307) ;  /* 0x0000006000017945 */ /* 0x000fe20003800000 */
[----:B------:R-:W-:-:S07]  /*bd50*/  IMAD.MOV.U32 R15, RZ, RZ, -0x1 ;  /* 0xffffffffff0f7424 */ /* 0x000fce00078e00ff */
[----:B------:R-:W-:Y:S05]  /*bd60*/  WARPSYNC.COLLECTIVE R15, `(.L_x_308) ;  /* 0x000000000f0c7348 */ /* 0x000fea0003c00000 */
[----:B------:R-:W-:Y:S02]  /*bd70*/  ELECT P6, UR62, PT ;  /* 0x00000000003e782f */ /* 0x000fe400038c0000 */
[----:B------:R-:W-:Y:S01]  /*bd80*/  MOV R14, UR62 ;  /* 0x0000003e000e7c02 */ /* 0x000fe20008000f00 */
[----:B------:R-:W-:Y:S10]  /*bd90*/  ENDCOLLECTIVE ;  /* 0x000000000000791b */ /* 0x000ff40003800000 */
.L_x_308:
[----:B------:R-:W-:Y:S05]  /*bda0*/  BSYNC B1 ;  /* 0x0000000000017941 */ /* 0x000fea0003800000 */
.L_x_307:
[----:B------:R-:W-:Y:S05]  /*bdb0*/  BRA `(.L_x_309) ;  /* 0xfffffff0008c7947 */ /* 0x000fea000383ffff */
.L_x_292:
[----:B0-----:R0:W1:Y:S02]  /*bdc0*/  SYNCS.PHASECHK.TRANS64.TRYWAIT P1, [R12+URZ+0x10], R7 ;  /* 0x000010070c0075a7 */ /* 0x001064000802017f */
[----:B-1----:R-:W-:Y:S05]  /*bdd0*/  @!P1 NANOSLEEP.SYNCS 0x989680 ;  /* 0x009896800000995d */ /* 0x002fea0003900000 */
[----:B------:R-:W1:Y:S02]  /*bde0*/  @!P1 SYNCS.PHASECHK.TRANS64 P1, [R12+URZ+0x10], R7 ;  /* 0x000010070c0095a7 */ /* 0x000e64000802007f */
[----:B-1----:R-:W-:Y:S05]  /*bdf0*/  @!P1 BRA `(.L_x_292) ;  /* 0xfffffffc00f09947 */ /* 0x002fea000383ffff */
[----:B------:R-:W-:Y:S05]  /*be00*/  BRA `(.L_x_310) ;  /* 0xfffffff000c07947 */ /* 0x000fea000383ffff */
.L_x_301:
[----:B------:R-:W-:Y:S01]  /*be10*/  BSSY B0, `(.L_x_311) ;  /* 0x0000006000007945 */ /* 0x000fe20003800000 */
[----:B------:R-:W-:-:S07]  /*be20*/  IMAD.MOV.U32 R15, RZ, RZ, -0x1 ;  /* 0xffffffffff0f7424 */ /* 0x000fce00078e00ff */
[----:B------:R-:W-:Y:S05]  /*be30*/  WARPSYNC.COLLECTIVE R15, `(.L_x_312) ;  /* 0x000000000f0c7348 */ /* 0x000fea0003c00000 */
[----:B------:R-:W-:Y:S02]  /*be40*/  ELECT P6, UR62, PT ;  /* 0x00000000003e782f */ /* 0x000fe400038c0000 */
[----:B------:R-:W-:Y:S01]  /*be50*/  MOV R14, UR62 ;  /* 0x0000003e000e7c02 */ /* 0x000fe20008000f00 */
[----:B------:R-:W-:Y:S10]  /*be60*/  ENDCOLLECTIVE ;  /* 0x000000000000791b */ /* 0x000ff40003800000 */
.L_x_312:
[----:B------:R-:W-:Y:S05]  /*be70*/  BSYNC B0 ;  /* 0x0000000000007941 */ /* 0x000fea0003800000 */
.L_x_311:
[----:B------:R-:W-:Y:S05]  /*be80*/  BRA `(.L_x_313) ;  /* 0xfffffffc00147947 */ /* 0x000fea000383ffff */
.L_x_305:
[----:B0-----:R0:W1:Y:S02]  /*be90*/  SYNCS.PHASECHK.TRANS64.TRYWAIT P0, [R7+URZ], R4 ;  /* 0x00000004070075a7 */ /* 0x001064000800017f */
[----:B-1----:R-:W-:Y:S05]  /*bea0*/  @!P0 NANOSLEEP.SYNCS 0x989680 ;  /* 0x009896800000895d */ /* 0x002fea0003900000 */
[----:B------:R-:W1:Y:S02]  /*beb0*/  @!P0 SYNCS.PHASECHK.TRANS64 P0, [R7+URZ], R4 ;  /* 0x00000004070085a7 */ /* 0x000e64000800007f */
[----:B-1----:R-:W-:Y:S05]  /*bec0*/  @!P0 BRA `(.L_x_305) ;  /* 0xfffffffc00f08947 */ /* 0x002fea000383ffff */
[----:B------:R-:W-:Y:S05]  /*bed0*/  BRA `(.L_x_314) ;  /* 0xfffffffc004c7947 */ /* 0x000fea000383ffff */
.L_x_315:
[----:B------:R-:W-:-:S00]  /*bee0*/  BRA `(.L_x_315) ;  /* 0xfffffffc00fc7947 */ /* 0x000fc0000383ffff */
[----:B------:R-:W-:-:S00]  /*bef0*/  NOP ;  /* 0x0000000000007918 */ /* 0x000fc00000000000 */
        /* <DEDUP_REMOVED lines=8> */
.L_x_316:


//--------------------- .nv.global.init           --------------------------
	.section	.nv.global.init,"aw",@progbits
.nv.global.init:
	.type		$str$22,@object
	.size		$str$22,($str$23 - $str$22)
$str$22:
        /*0000*/ 	.byte	0x6b, 0x5f, 0x74, 0x69, 0x6c, 0x65, 0x5f, 0x63, 0x6f, 0x75, 0x6e, 0x74, 0x20, 0x3e, 0x3d, 0x20
        /*0010*/ 	.byte	0x31, 0x00
	.type		$str$23,@object
	.size		$str$23,(__unnamed_1 - $str$23)
$str$23:
        /*0012*/ 	.byte	0x2f, 0x74, 0x6d, 0x70, 0x2f, 0x63, 0x75, 0x74, 0x6c, 0x61, 0x73, 0x73, 0x5f, 0x73, 0x77, 0x65
        /*0022*/ 	.byte	0x65, 0x70, 0x5f, 0x73, 0x72, 0x63, 0x2f, 0x69, 0x6e, 0x63, 0x6c, 0x75, 0x64, 0x65, 0x2f, 0x63
        /*0032*/ 	.byte	0x75, 0x74, 0x6c, 0x61, 0x73, 0x73, 0x2f, 0x67, 0x65, 0x6d, 0x6d, 0x2f, 0x63, 0x6f, 0x6c, 0x6c
        /*0042*/ 	.byte	0x65, 0x63, 0x74, 0x69, 0x76, 0x65, 0x2f, 0x73, 0x6d, 0x39, 0x30, 0x5f, 0x6d, 0x6d, 0x61, 0x5f
        /*0052*/ 	.byte	0x74, 0x6d, 0x61, 0x5f, 0x67, 0x6d, 0x6d, 0x61, 0x5f, 0x73, 0x73, 0x5f, 0x77, 0x61, 0x72, 0x70
        /*0062*/ 	.byte	0x73, 0x70, 0x65, 0x63, 0x69, 0x61, 0x6c, 0x69, 0x7a, 0x65, 0x64, 0x2e, 0x68, 0x70, 0x70, 0x00
	.type		__unnamed_1,@object
	.size		__unnamed_1,(.L_0 - __unnamed_1)
__unnamed_1:
        /*0072*/ 	.byte	0x76, 0x6f, 0x69, 0x64, 0x20, 0x63, 0x75, 0x74, 0x6c, 0x61, 0x73, 0x73, 0x3a, 0x3a, 0x67, 0x65
        /* <DEDUP_REMOVED lines=177> */
        /*0b92*/ 	.byte	0x00
.L_0:


//--------------------- .nv.shared._ZN7cutlass13device_kernelINS_4gemm6kernel13GemmUniversalIN4cute5tupleIJiiiiEEENS1_10collective13CollectiveMmaINS1_34MainloopSm90TmaGmmaWarpSpecializedILi2ENS5_IJNS4_1CILi1EEESB_SB_EEENS1_35KernelTmaWarpSpecializedCooperativeEEENS5_IJNSA_ILi256EEENSA_ILi128EEENSA_ILi32EEEEEENS_10tfloat32_tENS5_IJlSB_lEEESJ_SK_NS4_8TiledMMAINS4_8MMA_AtomIJNS4_4SM904GMMA30MMA_64x128x8_F32TF32TF32_SS_TNILNSO_7ScaleInE1ELSQ_1EEEEEENS4_6LayoutINS5_IJNSA_ILi2EEESB_SB_EEENS5_IJSB_NSA_ILi0EEESW_EEEEENS5_IJNS4_10UnderscoreESZ_SZ_EEEEENS4_13SM90_TMA_LOADENS4_14ComposedLayoutINS4_7SwizzleILi3ELi4ELi3EEENS4_18smem_ptr_flag_bitsILi32EEENST_INS5_IJNSA_ILi8EEESH_EEENS5_IJSH_SB_EEEEEEEvNS4_8identityES12_S1C_vS1D_EENS_8epilogue10collective6detail29Sm90TmaWarpSpecializedAdapterINS1G_15DefaultEpilogueISJ_SK_SK_NS1F_6thread17LinearCombinationISJ_Li1EffLNS1K_9ScaleType4KindE0ELNS_15FloatRoundStyleE2ESJ_EENS1_15EpilogueDefaultEEEEEvvEEEEvNT_6ParamsE --------------------------
	.section	.nv.shared._ZN7cutlass13device_kernelINS_4gemm6kernel13GemmUniversalIN4cute5tupleIJiiiiEEENS1_10collective13CollectiveMmaINS1_34MainloopSm90TmaGmmaWarpSpecializedILi2ENS5_IJNS4_1CILi1EEESB_SB_EEENS1_35KernelTmaWarpSpecializedCooperativeEEENS5_IJNSA_ILi256EEENSA_ILi128EEENSA_ILi32EEEEEENS_10tfloat32_tENS5_IJlSB_lEEESJ_SK_NS4_8TiledMMAINS4_8MMA_AtomIJNS4_4SM904GMMA30MMA_64x128x8_F32TF32TF32_SS_TNILNSO_7ScaleInE1ELSQ_1EEEEEENS4_6LayoutINS5_IJNSA_ILi2EEESB_SB_EEENS5_IJSB_NSA_ILi0EEESW_EEEEENS5_IJNS4_10UnderscoreESZ_SZ_EEEEENS4_13SM90_TMA_LOADENS4_14ComposedLayoutINS4_7SwizzleILi3ELi4ELi3EEENS4_18smem_ptr_flag_bitsILi32EEENST_INS5_IJNSA_ILi8EEESH_EEENS5_IJSH_SB_EEEEEEEvNS4_8identityES12_S1C_vS1D_EENS_8epilogue10collective6detail29Sm90TmaWarpSpecializedAdapterINS1G_15DefaultEpilogueISJ_SK_SK_NS1F_6thread17LinearCombinationISJ_Li1EffLNS1K_9ScaleType4KindE0ELNS_15FloatRoundStyleE2ESJ_EENS1_15EpilogueDefaultEEEEEvvEEEEvNT_6ParamsE,"aw",@nobits
	.sectionflags	@""
	.align	16
	.zero		1024


//--------------------- .nv.shared.reserved.0     --------------------------
	.section	.nv.shared.reserved.0,"aw",@nobits
	.weak		__nv_reservedSMEM_offset_0_alias
	.size		__nv_reservedSMEM_offset_0_alias, 0, 0
	.other		__nv_reservedSMEM_offset_0_alias,@"STO_CUDA_RESERVED_SHARED STV_DEFAULT"
__nv_reservedSMEM_offset_0_alias:
	.zero		0


//--------------------- .nv.global                --------------------------
	.section	.nv.global,"aw",@nobits
.nv.global:
	.type		_ZN40_INTERNAL_e4c829a6_4_k_cu_56a7749d_236324cute1_E,@object
	.size		_ZN40_INTERNAL_e4c829a6_4_k_cu_56a7749d_236324cute1_E,(_ZN40_INTERNAL_e4c829a6_4_k_cu_56a7749d_236324cuda3std3__45__cpo6cbeginE - _ZN40_INTERNAL_e4c829a6_4_k_cu_56a7749d_236324cute1_E)
_ZN40_INTERNAL_e4c829a6_4_k_cu_56a7749d_236324cute1_E:
	.zero		1
	.type		_ZN40_INTERNAL_e4c829a6_4_k_cu_56a7749d_236324cuda3std3__45__cpo6cbeginE,@object
	.size		_ZN40_INTERNAL_e4c829a6_4_k_cu_56a7749d_236324cuda3std3__45__cpo6cbeginE,(_ZN40_INTERNAL_e4c829a6_4_k_cu_56a7749d_236324cuda3std3__48in_placeE - _ZN40_INTERNAL_e4c829a6_4_k_cu_56a7749d_236324cuda3std3__45__cpo6cbeginE)
_ZN40_INTERNAL_e4c829a6_4_k_cu_56a7749d_236324cuda3std3__45__cpo6cbeginE:
	.zero		1
	.type		_ZN40_INTERNAL_e4c829a6_4_k_cu_56a7749d_236324cuda3std3__48in_placeE,@object
	.size		_ZN40_INTERNAL_e4c829a6_4_k_cu_56a7749d_236324cuda3std3__48in_placeE,(_ZN40_INTERNAL_e4c829a6_4_k_cu_56a7749d_236324cuda3std6ranges3__45__cpo9iter_moveE - _ZN40_INTERNAL_e4c829a6_4_k_cu_56a7749d_236324cuda3std3__48in_placeE)
_ZN40_INTERNAL_e4c829a6_4_k_cu_56a7749d_236324cuda3std3__48in_placeE:
	.zero		1
	.type		_ZN40_INTERNAL_e4c829a6_4_k_cu_56a7749d_236324cuda3std6ranges3__45__cpo9iter_moveE,@object
	.size		_ZN40_INTERNAL_e4c829a6_4_k_cu_56a7749d_236324cuda3std6ranges3__45__cpo9iter_moveE,(_ZN40_INTERNAL_e4c829a6_4_k_cu_56a7749d_236324cuda3std3__45__cpo5beginE - _ZN40_INTERNAL_e4c829a6_4_k_cu_56a7749d_236324cuda3std6ranges3__45__cpo9iter_moveE)
_ZN40_INTERNAL_e4c829a6_4_k_cu_56a7749d_236324cuda3std6ranges3__45__cpo9iter_moveE:
	.zero		1
	.type		_ZN40_INTERNAL_e4c829a6_4_k_cu_56a7749d_236324cuda3std3__45__cpo5beginE,@object
	.size		_ZN40_INTERNAL_e4c829a6_4_k_cu_56a7749d_236324cuda3std3__45__cpo5beginE,(_ZN40_INTERNAL_e4c829a6_4_k_cu_56a7749d_236324cuda3std3__442_GLOBAL__N__e4c829a6_4_k_cu_56a7749d_236326ignoreE - _ZN40_INTERNAL_e4c829a6_4_k_cu_56a7749d_236324cuda3std3__45__cpo5beginE)
_ZN40_INTERNAL_e4c829a6_4_k_cu_56a7749d_236324cuda3std3__45__cpo5beginE:
	.zero		1
	.type		_ZN40_INTERNAL_e4c829a6_4_k_cu_56a7749d_236324cuda3std3__442_GLOBAL__N__e4c829a6_4_k_cu_56a7749d_236326ignoreE,@object
	.size		_ZN40_INTERNAL_e4c829a6_4_k_cu_56a7749d_236324cuda3std3__442_GLOBAL__N__e4c829a6_4_k_cu_56a7749d_236326ignoreE,(_ZN40_INTERNAL_e4c829a6_4_k_cu_56a7749d_236324cute7productE - _ZN40_INTERNAL_e4c829a6_4_k_cu_56a7749d_236324cuda3std3__442_GLOBAL__N__e4c829a6_4_k_cu_56a7749d_236326ignoreE)
_ZN40_INTERNAL_e4c829a6_4_k_cu_56a7749d_236324cuda3std3__442_GLOBAL__N__e4c829a6_4_k_cu_56a7749d_236326ignoreE:
	.zero		1
	.type		_ZN40_INTERNAL_e4c829a6_4_k_cu_56a7749d_236324cute7productE,@object
	.size		_ZN40_INTERNAL_e4c829a6_4_k_cu_56a7749d_236324cute7productE,(_ZN40_INTERNAL_e4c829a6_4_k_cu_56a7749d_236324cuda3std3__45__cpo3endE - _ZN40_INTERNAL_e4c829a6_4_k_cu_56a7749d_236324cute7productE)
_ZN40_INTERNAL_e4c829a6_4_k_cu_56a7749d_236324cute7productE:
	.zero		1
	.type		_ZN40_INTERNAL_e4c829a6_4_k_cu_56a7749d_236324cuda3std3__45__cpo3endE,@object
	.size		_ZN40_INTERNAL_e4c829a6_4_k_cu_56a7749d_236324cuda3std3__45__cpo3endE,(_ZN40_INTERNAL_e4c829a6_4_k_cu_56a7749d_236324cuda3std3__419piecewise_constructE - _ZN40_INTERNAL_e4c829a6_4_k_cu_56a7749d_236324cuda3std3__45__cpo3endE)
_ZN40_INTERNAL_e4c829a6_4_k_cu_56a7749d_236324cuda3std3__45__cpo3endE:
	.zero		1
	.type		_ZN40_INTERNAL_e4c829a6_4_k_cu_56a7749d_236324cuda3std3__419piecewise_constructE,@object
	.size		_ZN40_INTERNAL_e4c829a6_4_k_cu_56a7749d_236324cuda3std3__419piecewise_constructE,(_ZN40_INTERNAL_e4c829a6_4_k_cu_56a7749d_236324cuda3std3__45__cpo4cendE - _ZN40_INTERNAL_e4c829a6_4_k_cu_56a7749d_236324cuda3std3__419piecewise_constructE)
_ZN40_INTERNAL_e4c829a6_4_k_cu_56a7749d_236324cuda3std3__419piecewise_constructE:
	.zero		1
	.type		_ZN40_INTERNAL_e4c829a6_4_k_cu_56a7749d_236324cuda3std3__45__cpo4cendE,@object
	.size		_ZN40_INTERNAL_e4c829a6_4_k_cu_56a7749d_236324cuda3std3__45__cpo4cendE,(_ZN40_INTERNAL_e4c829a6_4_k_cu_56a7749d_236324cuda3std6ranges3__45__cpo4swapE - _ZN40_INTERNAL_e4c829a6_4_k_cu_56a7749d_236324cuda3std3__45__cpo4cendE)
_ZN40_INTERNAL_e4c829a6_4_k_cu_56a7749d_236324cuda3std3__45__cpo4cendE:
	.zero		1
	.type		_ZN40_INTERNAL_e4c829a6_4_k_cu_56a7749d_236324cuda3std6ranges3__45__cpo4swapE,@object
	.size		_ZN40_INTERNAL_e4c829a6_4_k_cu_56a7749d_236324cuda3std6ranges3__45__cpo4swapE,(.L_8 - _ZN40_INTERNAL_e4c829a6_4_k_cu_56a7749d_236324cuda3std6ranges3__45__cpo4swapE)
_ZN40_INTERNAL_e4c829a6_4_k_cu_56a7749d_236324cuda3std6ranges3__45__cpo4swapE:
	.zero		1
.L_8:


//--------------------- .nv.constant0._ZN7cutlass13device_kernelINS_4gemm6kernel13GemmUniversalIN4cute5tupleIJiiiiEEENS1_10collective13CollectiveMmaINS1_34MainloopSm90TmaGmmaWarpSpecializedILi2ENS5_IJNS4_1CILi1EEESB_SB_EEENS1_35KernelTmaWarpSpecializedCooperativeEEENS5_IJNSA_ILi256EEENSA_ILi128EEENSA_ILi32EEEEEENS_10tfloat32_tENS5_IJlSB_lEEESJ_SK_NS4_8TiledMMAINS4_8MMA_AtomIJNS4_4SM904GMMA30MMA_64x128x8_F32TF32TF32_SS_TNILNSO_7ScaleInE1ELSQ_1EEEEEENS4_6LayoutINS5_IJNSA_ILi2EEESB_SB_EEENS5_IJSB_NSA_ILi0EEESW_EEEEENS5_IJNS4_10UnderscoreESZ_SZ_EEEEENS4_13SM90_TMA_LOADENS4_14ComposedLayoutINS4_7SwizzleILi3ELi4ELi3EEENS4_18smem_ptr_flag_bitsILi32EEENST_INS5_IJNSA_ILi8EEESH_EEENS5_IJSH_SB_EEEEEEEvNS4_8identityES12_S1C_vS1D_EENS_8epilogue10collective6detail29Sm90TmaWarpSpecializedAdapterINS1G_15DefaultEpilogueISJ_SK_SK_NS1F_6thread17LinearCombinationISJ_Li1EffLNS1K_9ScaleType4KindE0ELNS_15FloatRoundStyleE2ESJ_EENS1_15EpilogueDefaultEEEEEvvEEEEvNT_6ParamsE --------------------------
	.section	.nv.constant0._ZN7cutlass13device_kernelINS_4gemm6kernel13GemmUniversalIN4cute5tupleIJiiiiEEENS1_10collective13CollectiveMmaINS1_34MainloopSm90TmaGmmaWarpSpecializedILi2ENS5_IJNS4_1CILi1EEESB_SB_EEENS1_35KernelTmaWarpSpecializedCooperativeEEENS5_IJNSA_ILi256EEENSA_ILi128EEENSA_ILi32EEEEEENS_10tfloat32_tENS5_IJlSB_lEEESJ_SK_NS4_8TiledMMAINS4_8MMA_AtomIJNS4_4SM904GMMA30MMA_64x128x8_F32TF32TF32_SS_TNILNSO_7ScaleInE1ELSQ_1EEEEEENS4_6LayoutINS5_IJNSA_ILi2EEESB_SB_EEENS5_IJSB_NSA_ILi0EEESW_EEEEENS5_IJNS4_10UnderscoreESZ_SZ_EEEEENS4_13SM90_TMA_LOADENS4_14ComposedLayoutINS4_7SwizzleILi3ELi4ELi3EEENS4_18smem_ptr_flag_bitsILi32EEENST_INS5_IJNSA_ILi8EEESH_EEENS5_IJSH_SB_EEEEEEEvNS4_8identityES12_S1C_vS1D_EENS_8epilogue10collective6detail29Sm90TmaWarpSpecializedAdapterINS1G_15DefaultEpilogueISJ_SK_SK_NS1F_6thread17LinearCombinationISJ_Li1EffLNS1K_9ScaleType4KindE0ELNS_15FloatRoundStyleE2ESJ_EENS1_15EpilogueDefaultEEEEEvvEEEEvNT_6ParamsE,"a",@progbits
	.sectionflags	@""
	.align	4
.nv.constant0._ZN7cutlass13device_kernelINS_4gemm6kernel13GemmUniversalIN4cute5tupleIJiiiiEEENS1_10collective13CollectiveMmaINS1_34MainloopSm90TmaGmmaWarpSpecializedILi2ENS5_IJNS4_1CILi1EEESB_SB_EEENS1_35KernelTmaWarpSpecializedCooperativeEEENS5_IJNSA_ILi256EEENSA_ILi128EEENSA_ILi32EEEEEENS_10tfloat32_tENS5_IJlSB_lEEESJ_SK_NS4_8TiledMMAINS4_8MMA_AtomIJNS4_4SM904GMMA30MMA_64x128x8_F32TF32TF32_SS_TNILNSO_7ScaleInE1ELSQ_1EEEEEENS4_6LayoutINS5_IJNSA_ILi2EEESB_SB_EEENS5_IJSB_NSA_ILi0EEESW_EEEEENS5_IJNS4_10UnderscoreESZ_SZ_EEEEENS4_13SM90_TMA_LOADENS4_14ComposedLayoutINS4_7SwizzleILi3ELi4ELi3EEENS4_18smem_ptr_flag_bitsILi32EEENST_INS5_IJNSA_ILi8EEESH_EEENS5_IJSH_SB_EEEEEEEvNS4_8identityES12_S1C_vS1D_EENS_8epilogue10collective6detail29Sm90TmaWarpSpecializedAdapterINS1G_15DefaultEpilogueISJ_SK_SK_NS1F_6thread17LinearCombinationISJ_Li1EffLNS1K_9ScaleType4KindE0ELNS_15FloatRoundStyleE2ESJ_EENS1_15EpilogueDefaultEEEEEvvEEEEvNT_6ParamsE:
	.zero		1664


//--------------------- SYMBOLS --------------------------

	.type		.nv.reservedSmem.offset0,@object
	.size		.nv.reservedSmem.offset0,0x4
	.type		__assertfail,@function
